def attn_fwd(
    Q,
    K,
    V,
    Out,
    Lse,
    sm_scale,
    stride_qz,
    stride_qh,
    stride_qm,
    stride_qk,
    stride_kz,
    stride_kh,
    stride_kn,
    stride_kk,
    stride_vz,
    stride_vh,
    stride_vn,
    stride_vk,
    stride_oz,
    stride_oh,
    stride_om,
    stride_ok,
    seqlen_q,
    seqlen_k,
    BLOCK_M: tl.constexpr,
    BLOCK_N: tl.constexpr,
    HEAD_DIM: tl.constexpr,
    CAUSAL: tl.constexpr,
):
    start_m = tl.program_id(0)
    off_hz = tl.program_id(1)
    q_off = off_hz * stride_qh
    k_off = off_hz * stride_kh
    v_off = off_hz * stride_vh
    offs_m = start_m * BLOCK_M + tl.arange(0, BLOCK_M)
    offs_d = tl.arange(0, HEAD_DIM)
    offs_n = tl.arange(0, BLOCK_N)
    q_ptrs = Q + q_off + offs_m[:, None] * stride_qm + offs_d[None, :] * stride_qk
    k_ptrs = K + k_off + offs_d[:, None] * stride_kk + offs_n[None, :] * stride_kn
    v_ptrs = V + v_off + offs_n[:, None] * stride_vn + offs_d[None, :] * stride_vk
    m_i = tl.full([BLOCK_M], float("-inf"), dtype=tl.float32)
    l_i = tl.zeros([BLOCK_M], dtype=tl.float32) + 1.0
    acc = tl.zeros([BLOCK_M, HEAD_DIM], dtype=tl.float32)
    q = tl.load(q_ptrs)
    acc, l_i, m_i = _attn_fwd_inner(
        acc,
        l_i,
        m_i,
        q,
        k_ptrs,
        v_ptrs,
        sm_scale,
        stride_kn,
        stride_vn,
        start_m,
        seqlen_k,
        BLOCK_M,
        BLOCK_N,
        HEAD_DIM,
        CAUSAL,
    )
    acc = acc / l_i[:, None]
    lse = m_i + tl.math.log2(l_i) / 1.4426950408889634
    o_ptrs = (
        Out
        + off_hz * stride_oh
        + offs_m[:, None] * stride_om
        + offs_d[None, :] * stride_ok
    )
    tl.store(o_ptrs, acc.to(Out.dtype.element_ty))
    tl.store(Lse + off_hz * seqlen_q + offs_m, lse)

# config = {"BLOCK_M": 256, "BLOCK_N": 32, "HEAD_DIM": 32, "arch": "sm_100", "causal": true, "dtype": "fp16", "num_stages": 2, "num_warps": 8}
# arch = sm_100


// ===== COMPILED SASS (sm_100a) =====

	.target	sm_100a

	.elftype	@"ET_EXEC"


//--------------------- .note.nv.tkinfo           --------------------------
	.section	.note.nv.tkinfo,"",@"SHT_NOTE"
	.sectionflags	@"SHF_NOTE_NV_TKINFO"
	.tkinfo
        /*0018*/ 	.word	0x00000081
        /*0030*/ 	.string	""
        /*0030*/ 	.string	"ptxas-blackwell"
        /*0030*/ 	.string	"Cuda compilation tools, release 12.9, V12.9.86"
        /*0030*/ 	.string	"Build cuda_12.9.r12.9/compiler.36037853_0"
        /*0030*/ 	.string	"-v  -suppress-debug-info  -lineinfo  -arch sm_100a "



//--------------------- .note.nv.cuver            --------------------------
	.section	.note.nv.cuver,"",@"SHT_NOTE"
	.sectionflags	@"SHF_NOTE_NV_CUVER"
        /*0018*/ 	.short	0x0001
        /*001a*/ 	.short	0x0064
        /*001c*/ 	.short	0x0001
        /*001e*/ 	.short	0x0000
        /*0020*/ 	.short	0x0001
        /*0022*/ 	.short	0x0000


//--------------------- .nv.info                  --------------------------
	.section	.nv.info,"",@"SHT_CUDA_INFO"
	.align	4


	//----- nvinfo : EIATTR_REGCOUNT
	.align		4
        /*0000*/ 	.byte	0x04, 0x2f
        /*0002*/ 	.short	(.L_5 - .L_4)
	.align		4
.L_4:
        /*0004*/ 	.word	index@(attn_fwd)
        /*0008*/ 	.word	0x00000078


	//----- nvinfo : EIATTR_FRAME_SIZE
	.align		4
.L_5:
        /*000c*/ 	.byte	0x04, 0x11
        /*000e*/ 	.short	(.L_7 - .L_6)
	.align		4
.L_6:
        /*0010*/ 	.word	index@($__internal_2_$__cuda_sm10x_tcgen05_guardrail_trap_unallocated_columns_being_dealloced)
        /*0014*/ 	.word	0x00000000


	//----- nvinfo : EIATTR_FRAME_SIZE
	.align		4
.L_7:
        /*0018*/ 	.byte	0x04, 0x11
        /*001a*/ 	.short	(.L_9 - .L_8)
	.align		4
.L_8:
        /*001c*/ 	.word	index@($__internal_1_$__cuda_sm10x_tcgen05_guardrail_trap_phase_invalid_during_alloc)
        /*0020*/ 	.word	0x00000000


	//----- nvinfo : EIATTR_FRAME_SIZE
	.align		4
.L_9:
        /*0024*/ 	.byte	0x04, 0x11
        /*0026*/ 	.short	(.L_11 - .L_10)
	.align		4
.L_10:
        /*0028*/ 	.word	index@($__internal_0_$__cuda_sm10x_tcgen05_guardrail_trap_col_being_dealloced_not_returned_by_alloc)
        /*002c*/ 	.word	0x00000000


	//----- nvinfo : EIATTR_FRAME_SIZE
	.align		4
.L_11:
        /*0030*/ 	.byte	0x04, 0x11
        /*0032*/ 	.short	(.L_13 - .L_12)
	.align		4
.L_12:
        /*0034*/ 	.word	index@(attn_fwd)
        /*0038*/ 	.word	0x00000000


	//----- nvinfo : EIATTR_MIN_STACK_SIZE
	.align		4
.L_13:
        /*003c*/ 	.byte	0x04, 0x12
        /*003e*/ 	.short	(.L_15 - .L_14)
	.align		4
.L_14:
        /*0040*/ 	.word	index@(attn_fwd)
        /*0044*/ 	.word	0x00000000
.L_15:


//--------------------- .nv.info.attn_fwd         --------------------------
	.section	.nv.info.attn_fwd,"",@"SHT_CUDA_INFO"
	.sectionflags	@""
	.align	4


	//----- nvinfo : EIATTR_CUDA_API_VERSION
	.align		4
        /*0000*/ 	.byte	0x04, 0x37
        /*0002*/ 	.short	(.L_17 - .L_16)
.L_16:
        /*0004*/ 	.word	0x00000081


	//----- nvinfo : EIATTR_KPARAM_INFO
	.align		4
.L_17:
        /*0008*/ 	.byte	0x04, 0x17
        /*000a*/ 	.short	(.L_19 - .L_18)
.L_18:
        /*000c*/ 	.word	0x00000000
        /*0010*/ 	.short	0x0019
        /*0012*/ 	.short	0x0080
        /*0014*/ 	.byte	0x00, 0xf4, 0x21, 0x00


	//----- nvinfo : EIATTR_KPARAM_INFO
	.align		4
.L_19:
        /*0018*/ 	.byte	0x04, 0x17
        /*001a*/ 	.short	(.L_21 - .L_20)
.L_20:
        /*001c*/ 	.word	0x00000000
        /*0020*/ 	.short	0x0018
        /*0022*/ 	.short	0x0078
        /*0024*/ 	.byte	0x00, 0xf4, 0x21, 0x00


	//----- nvinfo : EIATTR_KPARAM_INFO
	.align		4
.L_21:
        /*0028*/ 	.byte	0x04, 0x17
        /*002a*/ 	.short	(.L_23 - .L_22)
.L_22:
        /*002c*/ 	.word	0x00000000
        /*0030*/ 	.short	0x0017
        /*0032*/ 	.short	0x0070
        /*0034*/ 	.byte	0x00, 0xf0, 0x11, 0x00


	//----- nvinfo : EIATTR_KPARAM_INFO
	.align		4
.L_23:
        /*0038*/ 	.byte	0x04, 0x17
        /*003a*/ 	.short	(.L_25 - .L_24)
.L_24:
        /*003c*/ 	.word	0x00000000
        /*0040*/ 	.short	0x0016
        /*0042*/ 	.short	0x006c
        /*0044*/ 	.byte	0x00, 0xf0, 0x11, 0x00


	//----- nvinfo : EIATTR_KPARAM_INFO
	.align		4
.L_25:
        /*0048*/ 	.byte	0x04, 0x17
        /*004a*/ 	.short	(.L_27 - .L_26)
.L_26:
        /*004c*/ 	.word	0x00000000
        /*0050*/ 	.short	0x0015
        /*0052*/ 	.short	0x0068
        /*0054*/ 	.byte	0x00, 0xf0, 0x11, 0x00


	//----- nvinfo : EIATTR_KPARAM_INFO
	.align		4
.L_27:
        /*0058*/ 	.byte	0x04, 0x17
        /*005a*/ 	.short	(.L_29 - .L_28)
.L_28:
        /*005c*/ 	.word	0x00000000
        /*0060*/ 	.short	0x0014
        /*0062*/ 	.short	0x0064
        /*0064*/ 	.byte	0x00, 0xf0, 0x11, 0x00


	//----- nvinfo : EIATTR_KPARAM_INFO
	.align		4
.L_29:
        /*0068*/ 	.byte	0x04, 0x17
        /*006a*/ 	.short	(.L_31 - .L_30)
.L_30:
        /*006c*/ 	.word	0x00000000
        /*0070*/ 	.short	0x0013
        /*0072*/ 	.short	0x0060
        /*0074*/ 	.byte	0x00, 0xf0, 0x11, 0x00


	//----- nvinfo : EIATTR_KPARAM_INFO
	.align		4
.L_31:
        /*0078*/ 	.byte	0x04, 0x17
        /*007a*/ 	.short	(.L_33 - .L_32)
.L_32:
        /*007c*/ 	.word	0x00000000
        /*0080*/ 	.short	0x0012
        /*0082*/ 	.short	0x005c
        /*0084*/ 	.byte	0x00, 0xf0, 0x11, 0x00


	//----- nvinfo : EIATTR_KPARAM_INFO
	.align		4
.L_33:
        /*0088*/ 	.byte	0x04, 0x17
        /*008a*/ 	.short	(.L_35 - .L_34)
.L_34:
        /*008c*/ 	.word	0x00000000
        /*0090*/ 	.short	0x0011
        /*0092*/ 	.short	0x0058
        /*0094*/ 	.byte	0x00, 0xf0, 0x11, 0x00


	//----- nvinfo : EIATTR_KPARAM_INFO
	.align		4
.L_35:
        /*0098*/ 	.byte	0x04, 0x17
        /*009a*/ 	.short	(.L_37 - .L_36)
.L_36:
        /*009c*/ 	.word	0x00000000
        /*00a0*/ 	.short	0x0010
        /*00a2*/ 	.short	0x0054
        /*00a4*/ 	.byte	0x00, 0xf0, 0x11, 0x00


	//----- nvinfo : EIATTR_KPARAM_INFO
	.align		4
.L_37:
        /*00a8*/ 	.byte	0x04, 0x17
        /*00aa*/ 	.short	(.L_39 - .L_38)
.L_38:
        /*00ac*/ 	.word	0x00000000
        /*00b0*/ 	.short	0x000f
        /*00b2*/ 	.short	0x0050
        /*00b4*/ 	.byte	0x00, 0xf0, 0x11, 0x00


	//----- nvinfo : EIATTR_KPARAM_INFO
	.align		4
.L_39:
        /*00b8*/ 	.byte	0x04, 0x17
        /*00ba*/ 	.short	(.L_41 - .L_40)
.L_40:
        /*00bc*/ 	.word	0x00000000
        /*00c0*/ 	.short	0x000e
        /*00c2*/ 	.short	0x004c
        /*00c4*/ 	.byte	0x00, 0xf0, 0x11, 0x00


	//----- nvinfo : EIATTR_KPARAM_INFO
	.align		4
.L_41:
        /*00c8*/ 	.byte	0x04, 0x17
        /*00ca*/ 	.short	(.L_43 - .L_42)
.L_42:
        /*00cc*/ 	.word	0x00000000
        /*00d0*/ 	.short	0x000d
        /*00d2*/ 	.short	0x0048
        /*00d4*/ 	.byte	0x00, 0xf0, 0x11, 0x00


	//----- nvinfo : EIATTR_KPARAM_INFO
	.align		4
.L_43:
        /*00d8*/ 	.byte	0x04, 0x17
        /*00da*/ 	.short	(.L_45 - .L_44)
.L_44:
        /*00dc*/ 	.word	0x00000000
        /*00e0*/ 	.short	0x000c
        /*00e2*/ 	.short	0x0044
        /*00e4*/ 	.byte	0x00, 0xf0, 0x11, 0x00


	//----- nvinfo : EIATTR_KPARAM_INFO
	.align		4
.L_45:
        /*00e8*/ 	.byte	0x04, 0x17
        /*00ea*/ 	.short	(.L_47 - .L_46)
.L_46:
        /*00ec*/ 	.word	0x00000000
        /*00f0*/ 	.short	0x000b
        /*00f2*/ 	.short	0x0040
        /*00f4*/ 	.byte	0x00, 0xf0, 0x11, 0x00


	//----- nvinfo : EIATTR_KPARAM_INFO
	.align		4
.L_47:
        /*00f8*/ 	.byte	0x04, 0x17
        /*00fa*/ 	.short	(.L_49 - .L_48)
.L_48:
        /*00fc*/ 	.word	0x00000000
        /*0100*/ 	.short	0x000a
        /*0102*/ 	.short	0x003c
        /*0104*/ 	.byte	0x00, 0xf0, 0x11, 0x00


	//----- nvinfo : EIATTR_KPARAM_INFO
	.align		4
.L_49:
        /*0108*/ 	.byte	0x04, 0x17
        /*010a*/ 	.short	(.L_51 - .L_50)
.L_50:
        /*010c*/ 	.word	0x00000000
        /*0110*/ 	.short	0x0009
        /*0112*/ 	.short	0x0038
        /*0114*/ 	.byte	0x00, 0xf0, 0x11, 0x00


	//----- nvinfo : EIATTR_KPARAM_INFO
	.align		4
.L_51:
        /*0118*/ 	.byte	0x04, 0x17
        /*011a*/ 	.short	(.L_53 - .L_52)
.L_52:
        /*011c*/ 	.word	0x00000000
        /*0120*/ 	.short	0x0008
        /*0122*/ 	.short	0x0034
        /*0124*/ 	.byte	0x00, 0xf0, 0x11, 0x00


	//----- nvinfo : EIATTR_KPARAM_INFO
	.align		4
.L_53:
        /*0128*/ 	.byte	0x04, 0x17
        /*012a*/ 	.short	(.L_55 - .L_54)
.L_54:
        /*012c*/ 	.word	0x00000000
        /*0130*/ 	.short	0x0007
        /*0132*/ 	.short	0x0030
        /*0134*/ 	.byte	0x00, 0xf0, 0x11, 0x00


	//----- nvinfo : EIATTR_KPARAM_INFO
	.align		4
.L_55:
        /*0138*/ 	.byte	0x04, 0x17
        /*013a*/ 	.short	(.L_57 - .L_56)
.L_56:
        /*013c*/ 	.word	0x00000000
        /*0140*/ 	.short	0x0006
        /*0142*/ 	.short	0x002c
        /*0144*/ 	.byte	0x00, 0xf0, 0x11, 0x00


	//----- nvinfo : EIATTR_KPARAM_INFO
	.align		4
.L_57:
        /*0148*/ 	.byte	0x04, 0x17
        /*014a*/ 	.short	(.L_59 - .L_58)
.L_58:
        /*014c*/ 	.word	0x00000000
        /*0150*/ 	.short	0x0005
        /*0152*/ 	.short	0x0028
        /*0154*/ 	.byte	0x00, 0xf0, 0x11, 0x00


	//----- nvinfo : EIATTR_KPARAM_INFO
	.align		4
.L_59:
        /*0158*/ 	.byte	0x04, 0x17
        /*015a*/ 	.short	(.L_61 - .L_60)
.L_60:
        /*015c*/ 	.word	0x00000000
        /*0160*/ 	.short	0x0004
        /*0162*/ 	.short	0x0020
        /*0164*/ 	.byte	0x00, 0xf4, 0x21, 0x00


	//----- nvinfo : EIATTR_KPARAM_INFO
	.align		4
.L_61:
        /*0168*/ 	.byte	0x04, 0x17
        /*016a*/ 	.short	(.L_63 - .L_62)
.L_62:
        /*016c*/ 	.word	0x00000000
        /*0170*/ 	.short	0x0003
        /*0172*/ 	.short	0x0018
        /*0174*/ 	.byte	0x00, 0xf4, 0x21, 0x00


	//----- nvinfo : EIATTR_KPARAM_INFO
	.align		4
.L_63:
        /*0178*/ 	.byte	0x04, 0x17
        /*017a*/ 	.short	(.L_65 - .L_64)
.L_64:
        /*017c*/ 	.word	0x00000000
        /*0180*/ 	.short	0x0002
        /*0182*/ 	.short	0x0010
        /*0184*/ 	.byte	0x00, 0xf4, 0x21, 0x00


	//----- nvinfo : EIATTR_KPARAM_INFO
	.align		4
.L_65:
        /*0188*/ 	.byte	0x04, 0x17
        /*018a*/ 	.short	(.L_67 - .L_66)
.L_66:
        /*018c*/ 	.word	0x00000000
        /*0190*/ 	.short	0x0001
        /*0192*/ 	.short	0x0008
        /*0194*/ 	.byte	0x00, 0xf4, 0x21, 0x00


	//----- nvinfo : EIATTR_KPARAM_INFO
	.align		4
.L_67:
        /*0198*/ 	.byte	0x04, 0x17
        /*019a*/ 	.short	(.L_69 - .L_68)
.L_68:
        /*019c*/ 	.word	0x00000000
        /*01a0*/ 	.short	0x0000
        /*01a2*/ 	.short	0x0000
        /*01a4*/ 	.byte	0x00, 0xf4, 0x21, 0x00


	//----- nvinfo : EIATTR_AT_ENTRY_FRAGMENTS
	.align		4
.L_69:
        /*01a8*/ 	.byte	0x04, 0x4f
        /*01aa*/ 	.short	(.L_71 - .L_70)


	//   ....[0]....
.L_70:
        /*01ac*/ 	.word	0x00000004


	//----- nvinfo : EIATTR_RESERVED_SMEM_USED
	.align		4
.L_71:
        /*01b0*/ 	.byte	0x01, 0x41
	.zero		2


	//----- nvinfo : EIATTR_SPARSE_MMA_MASK
	.align		4
        /*01b4*/ 	.byte	0x03, 0x50
        /*01b6*/ 	.short	0x0000


	//----- nvinfo : EIATTR_TCGEN05_1CTA_USED
	.align		4
        /*01b8*/ 	.byte	0x01, 0x51
	.zero		2


	//----- nvinfo : EIATTR_MAXREG_COUNT
	.align		4
        /*01bc*/ 	.byte	0x03, 0x1b
        /*01be*/ 	.short	0x00ff


	//----- nvinfo : EIATTR_NUM_BARRIERS
	.align		4
        /*01c0*/ 	.byte	0x02, 0x4c
        /*01c2*/ 	.byte	0x01
	.zero		1


	//----- nvinfo : EIATTR_INT_WARP_WIDE_INSTR_OFFSETS
	.align		4
        /*01c4*/ 	.byte	0x04, 0x31
        /*01c6*/ 	.short	(.L_73 - .L_72)


	//   ....[0]....
.L_72:
        /*01c8*/ 	.word	0x00001120


	//   ....[1]....
        /*01cc*/ 	.word	0x00001130


	//   ....[2]....
        /*01d0*/ 	.word	0x00001480


	//   ....[3]....
        /*01d4*/ 	.word	0x00001560


	//   ....[4]....
        /*01d8*/ 	.word	0x00003420


	//   ....[5]....
        /*01dc*/ 	.word	0x00006ea0


	//   ....[6]....
        /*01e0*/ 	.word	0x00006ef0


	//----- nvinfo : EIATTR_COOP_GROUP_MASK_REGIDS
	.align		4
.L_73:
        /*01e4*/ 	.byte	0x04, 0x29
        /*01e6*/ 	.short	(.L_75 - .L_74)


	//   ....[0]....
.L_74:
        /*01e8*/ 	.word	0xffffffff


	//   ....[1]....
        /*01ec*/ 	.word	0xffffffff


	//   ....[2]....
        /*01f0*/ 	.word	0xffffffff


	//   ....[3]....
        /*01f4*/ 	.word	0xffffffff


	//----- nvinfo : EIATTR_COOP_GROUP_INSTR_OFFSETS
	.align		4
.L_75:
        /*01f8*/ 	.byte	0x04, 0x28
        /*01fa*/ 	.short	(.L_77 - .L_76)


	//   ....[0]....
.L_76:
        /*01fc*/ 	.word	0x00000060


	//   ....[1]....
        /*0200*/ 	.word	0x00000320


	//   ....[2]....
        /*0204*/ 	.word	0x00006d30


	//   ....[3]....
        /*0208*/ 	.word	0x00006fa0


	//----- nvinfo : EIATTR_VRC_CTA_INIT_COUNT
	.align		4
.L_77:
        /*020c*/ 	.byte	0x02, 0x4a
        /*020e*/ 	.byte	0x80
	.zero		1


	//----- nvinfo : EIATTR_MBARRIER_INSTR_OFFSETS
	.align		4
        /*0210*/ 	.byte	0x04, 0x39
        /*0212*/ 	.short	(.L_79 - .L_78)


	//   ....[0]....
.L_78:
        /*0214*/ 	.word	0x000013f0
        /*0218*/ 	.word	0x000000ff
        /*021c*/ 	.word	0x00005800
        /*0220*/ 	.short	0x0100
        /*0222*/ 	.byte	0x09
	.zero		1


	//   ....[1]....
        /*0224*/ 	.word	0x00001550
        /*0228*/ 	.word	0x000000ff
        /*022c*/ 	.word	0x00005808
        /*0230*/ 	.short	0x0100
        /*0232*/ 	.byte	0x09
	.zero		1


	//   ....[2]....
        /*0234*/ 	.word	0x000015e0
        /*0238*/ 	.word	0x000000ff
        /*023c*/ 	.word	0x00004800
        /*0240*/ 	.short	0x0100
        /*0242*/ 	.byte	0x09
	.zero		1


	//   ....[3]....
        /*0244*/ 	.word	0x00001860
        /*0248*/ 	.word	0x000000ff
        /*024c*/ 	.word	0x00004800
        /*0250*/ 	.short	0x010a
        /*0252*/ 	.byte	0x09
	.zero		1


	//   ....[4]....
        /*0254*/ 	.word	0x000019d0
        /*0258*/ 	.word	0x000000ff
        /*025c*/ 	.word	0x00004800
        /*0260*/ 	.short	0x0108
        /*0262*/ 	.byte	0x09
	.zero		1


	//   ....[5]....
        /*0264*/ 	.word	0x00003620
        /*0268*/ 	.word	0x000000ff
        /*026c*/ 	.word	0x00005810
        /*0270*/ 	.short	0x0100
        /*0272*/ 	.byte	0x09
	.zero		1


	//   ....[6]....
        /*0274*/ 	.word	0x00003810
        /*0278*/ 	.word	0x000000ff
        /*027c*/ 	.word	0x00005810
        /*0280*/ 	.short	0x010a
        /*0282*/ 	.byte	0x09
	.zero		1


	//   ....[7]....
        /*0284*/ 	.word	0x00004090
        /*0288*/ 	.word	0x000000ff
        /*028c*/ 	.word	0x00005810
        /*0290*/ 	.short	0x0108
        /*0292*/ 	.byte	0x09
	.zero		1


	//   ....[8]....
        /*0294*/ 	.word	0x000040f0
        /*0298*/ 	.word	0x000000ff
        /*029c*/ 	.word	0x00000000
        /*02a0*/ 	.short	0x010a
        /*02a2*/ 	.byte	0x21
	.zero		1


	//   ....[9]....
        /*02a4*/ 	.word	0x00005820
        /*02a8*/ 	.word	0x000000ff
        /*02ac*/ 	.word	0x00000000
        /*02b0*/ 	.short	0x010a
        /*02b2*/ 	.byte	0x21
	.zero		1


	//   ....[10]....
        /*02b4*/ 	.word	0x00005970
        /*02b8*/ 	.word	0x000000ff
        /*02bc*/ 	.word	0x00005800
        /*02c0*/ 	.short	0x0108
        /*02c2*/ 	.byte	0x09
	.zero		1


	//   ....[11]....
        /*02c4*/ 	.word	0x00005a70
        /*02c8*/ 	.word	0x000000ff
        /*02cc*/ 	.word	0x00005808
        /*02d0*/ 	.short	0x0108
        /*02d2*/ 	.byte	0x09
	.zero		1


	//   ....[12]....
        /*02d4*/ 	.word	0x00006fc0
        /*02d8*/ 	.word	0x000000ff
        /*02dc*/ 	.word	0x00004800
        /*02e0*/ 	.short	0x010a
        /*02e2*/ 	.byte	0x09
	.zero		1


	//   ....[13]....
        /*02e4*/ 	.word	0x00006ff0
        /*02e8*/ 	.word	0x000000ff
        /*02ec*/ 	.word	0x00005810
        /*02f0*/ 	.short	0x010a
        /*02f2*/ 	.byte	0x09
	.zero		1


	//   ....[14]....
        /*02f4*/ 	.word	0x00007020
        /*02f8*/ 	.word	0x000000ff
        /*02fc*/ 	.word	0x00000000
        /*0300*/ 	.short	0x010a
        /*0302*/ 	.byte	0x21
	.zero		1


	//   ....[15]....
        /*0304*/ 	.word	0x00007050
        /*0308*/ 	.word	0x000000ff
        /*030c*/ 	.word	0x00000000
        /*0310*/ 	.short	0x010a
        /*0312*/ 	.byte	0x21
	.zero		1


	//----- nvinfo : EIATTR_NUM_MBARRIERS
	.align		4
.L_79:
        /*0314*/ 	.byte	0x03, 0x38
        /*0316*/ 	.short	0xffff


	//----- nvinfo : EIATTR_EXIT_INSTR_OFFSETS
	.align		4
        /*0318*/ 	.byte	0x04, 0x1c
        /*031a*/ 	.short	(.L_81 - .L_80)


	//   ....[0]....
.L_80:
        /*031c*/ 	.word	0x00006fb0


	//----- nvinfo : EIATTR_REQNTID
	.align		4
.L_81:
        /*0320*/ 	.byte	0x04, 0x10
        /*0322*/ 	.short	(.L_83 - .L_82)
.L_82:
        /*0324*/ 	.word	0x00000100
        /*0328*/ 	.word	0x00000001
        /*032c*/ 	.word	0x00000001


	//----- nvinfo : EIATTR_CRS_STACK_SIZE
	.align		4
.L_83:
        /*0330*/ 	.byte	0x04, 0x1e
        /*0332*/ 	.short	(.L_85 - .L_84)
.L_84:
        /*0334*/ 	.word	0x00000000


	//----- nvinfo : EIATTR_CBANK_PARAM_SIZE
	.align		4
.L_85:
        /*0338*/ 	.byte	0x03, 0x19
        /*033a*/ 	.short	0x0088


	//----- nvinfo : EIATTR_PARAM_CBANK
	.align		4
        /*033c*/ 	.byte	0x04, 0x0a
        /*033e*/ 	.short	(.L_87 - .L_86)
	.align		4
.L_86:
        /*0340*/ 	.word	index@(.nv.constant0.attn_fwd)
        /*0344*/ 	.short	0x0380
        /*0346*/ 	.short	0x0088


	//----- nvinfo : EIATTR_SW_WAR
	.align		4
.L_87:
        /*0348*/ 	.byte	0x04, 0x36
        /*034a*/ 	.short	(.L_89 - .L_88)
.L_88:
        /*034c*/ 	.word	0x00000008
.L_89:


//--------------------- .nv.compat                --------------------------
	.section	.nv.compat,"",@"SHT_CUDA_COMPAT_INFO"
	.align	4
        /*0000*/ 	.byte	0x02, 0x02, 0x02, 0x00, 0x02, 0x05, 0x05, 0x00, 0x02, 0x03, 0x00, 0x00, 0x02, 0x06, 0x01, 0x00


//--------------------- .nv.callgraph             --------------------------
	.section	.nv.callgraph,"",@"SHT_CUDA_CALLGRAPH"
	.align	4
	.sectionentsize	8
	.align		4
        /*0000*/ 	.word	0x00000000
	.align		4
        /*0004*/ 	.word	0xffffffff
	.align		4
        /*0008*/ 	.word	0x00000000
	.align		4
        /*000c*/ 	.word	0xfffffffe
	.align		4
        /*0010*/ 	.word	0x00000000
	.align		4
        /*0014*/ 	.word	0xfffffffd
	.align		4
        /*0018*/ 	.word	0x00000000
	.align		4
        /*001c*/ 	.word	0xfffffffc


//--------------------- .nv.constant4             --------------------------
	.section	.nv.constant4,"a",@progbits
	.align	8
	.align		8
.nv.constant4:
        /*0000*/ 	.dword	_$_str


//--------------------- .text.attn_fwd            --------------------------
	.section	.text.attn_fwd,"ax",@progbits
	.align	128
        .global         attn_fwd
        .type           attn_fwd,@function
        .size           attn_fwd,(.L_x_31 - attn_fwd)
        .other          attn_fwd,@"STO_CUDA_ENTRY STV_DEFAULT"
attn_fwd:
.text.attn_fwd:
[----:B------:R-:W0:Y:S01]  /*0000*/  LDC R1, c[0x0][0x37c] ;  /* 0x0000df00ff017b82 */ /* 0x000e220000000800 */
[----:B------:R-:W1:Y:S02]  /*0010*/  S2R R0, SR_TID.X ;  /* 0x0000000000007919 */ /* 0x000e640000002100 */
[----:B-1----:R-:W-:-:S04]  /*0020*/  ISETP.GE.U32.AND P0, PT, R0, 0x20, PT ;  /* 0x000000200000780c */ /* 0x002fc80003f06070 */
[----:B------:R-:W-:-:S09]  /*0030*/  P2R R2, PR, RZ, 0x1 ;  /* 0x00000001ff027803 */ /* 0x000fd20000000000 */
[----:B------:R-:W-:Y:S05]  /*0040*/  @P0 BRA `(.L_x_0) ;  /* 0x0000000000b80947 */ /* 0x000fea0003800000 */
[----:B------:R-:W1:Y:S01]  /*0050*/  S2UR UR6, SR_CgaCtaId ;  /* 0x00000000000679c3 */ /* 0x000e620000008800 */
[----:B------:R-:W-:Y:S01]  /*0060*/  NOP ;  /* 0x0000000000007918 */ /* 0x000fe20000000000 */
[----:B------:R-:W-:Y:S02]  /*0070*/  UMOV UR4, 0x40 ;  /* 0x0000004000047882 */ /* 0x000fe40000000000 */
[----:B-1----:R-:W-:-:S09]  /*0080*/  ULEA UR4, UR6, UR4, 0x18 ;  /* 0x0000000406047291 */ /* 0x002fd2000f8ec0ff */
[----:B------:R-:W1:Y:S01]  /*0090*/  LDS.U8 R2, [UR4] ;  /* 0x00000004ff027984 */ /* 0x000e620008000000 */
[----:B------:R-:W-:Y:S02]  /*00a0*/  UMOV UR4, 0x400 ;  /* 0x0000040000047882 */ /* 0x000fe40000000000 */
[----:B------:R-:W-:Y:S01]  /*00b0*/  ULEA UR4, UR6, UR4, 0x18 ;  /* 0x0000000406047291 */ /* 0x000fe2000f8ec0ff */
[----:B-1----:R-:W-:-:S13]  /*00c0*/  ISETP.NE.AND P0, PT, R2, RZ, PT ;  /* 0x000000ff0200720c */ /* 0x002fda0003f05270 */
[----:B------:R-:W-:Y:S05]  /*00d0*/  @P0 BRA `(.L_x_1) ;  /* 0x00000000007c0947 */ /* 0x000fea0003800000 */
[----:B------:R-:W-:-:S13]  /*00e0*/  ELECT P0, URZ, PT ;  /* 0x0000000000ff782f */ /* 0x000fda0003800000 */
[----:B------:R-:W-:Y:S05]  /*00f0*/  @!P0 BRA `(.L_x_2) ;  /* 0x0000000000848947 */ /* 0x000fea0003800000 */
[----:B------:R-:W-:Y:S01]  /*0100*/  UMOV UR5, 0x8 ;  /* 0x0000000800057882 */ /* 0x000fe20000000000 */
[----:B------:R-:W-:Y:S02]  /*0110*/  IMAD.MOV.U32 R5, RZ, RZ, 0x1 ;  /* 0x00000001ff057424 */ /* 0x000fe400078e00ff */
[----:B------:R-:W-:Y:S02]  /*0120*/  IMAD.MOV.U32 R3, RZ, RZ, 0xff ;  /* 0x000000ffff037424 */ /* 0x000fe400078e00ff */
[----:B------:R-:W-:Y:S04]  /*0130*/  DEPBAR.LE SB1, 0x36 ;  /* 0x00009d800000791a */ /* 0x000fe80000000000 */
[----:B------:R-:W1:Y:S02]  /*0140*/  UTCATOMSWS.FIND_AND_SET.ALIGN UP0, UR5, UR5 ;  /* 0x00000005000575e3 */ /* 0x000e640008000800 */
[----:B-1----:R-:W-:-:S04]  /*0150*/  PLOP3.LUT P0, PT, PT, PT, UP0, 0x80, 0x8 ;  /* 0x000000000008781c */ /* 0x002fc80003f0f008 */
[----:B------:R-:W-:-:S04]  /*0160*/  SEL R2, RZ, 0xffffffff, !P0 ;  /* 0xffffffffff027807 */ /* 0x000fc80004000000 */
[----:B------:R-:W-:Y:S01]  /*0170*/  ISETP.NE.AND P0, PT, R2, RZ, PT ;  /* 0x000000ff0200720c */ /* 0x000fe20003f05270 */
[----:B------:R-:W-:-:S12]  /*0180*/  IMAD.U32 R2, RZ, RZ, UR5 ;  /* 0x00000005ff027e24 */ /* 0x000fd8000f8e00ff */
[----:B------:R-:W-:Y:S05]  /*0190*/  @P0 BRA `(.L_x_3) ;  /* 0x0000000000240947 */ /* 0x000fea0003800000 */
.L_x_4:
[----:B------:R-:W-:Y:S05]  /*01a0*/  NANOSLEEP 0x64 ;  /* 0x000000640000795d */ /* 0x000fea0003800000 */
[----:B------:R-:W-:-:S05]  /*01b0*/  UMOV UR5, 0x8 ;  /* 0x0000000800057882 */ /* 0x000fca0000000000 */
[----:B------:R-:W-:Y:S04]  /*01c0*/  DEPBAR.LE SB1, 0x36 ;  /* 0x00009d800000791a */ /* 0x000fe80000000000 */
[----:B------:R-:W1:Y:S02]  /*01d0*/  UTCATOMSWS.FIND_AND_SET.ALIGN UP0, UR5, UR5 ;  /* 0x00000005000575e3 */ /* 0x000e640008000800 */
[----:B-1----:R-:W-:-:S04]  /*01e0*/  PLOP3.LUT P0, PT, PT, PT, UP0, 0x80, 0x8 ;  /* 0x000000000008781c */ /* 0x002fc80003f0f008 */
[----:B------:R-:W-:-:S04]  /*01f0*/  SEL R2, RZ, 0xffffffff, !P0 ;  /* 0xffffffffff027807 */ /* 0x000fc80004000000 */
[----:B------:R-:W-:Y:S01]  /*0200*/  ISETP.NE.AND P0, PT, R2, RZ, PT ;  /* 0x000000ff0200720c */ /* 0x000fe20003f05270 */
[----:B------:R-:W-:-:S12]  /*0210*/  IMAD.U32 R2, RZ, RZ, UR5 ;  /* 0x00000005ff027e24 */ /* 0x000fd8000f8e00ff */
[----:B------:R-:W-:Y:S05]  /*0220*/  @!P0 BRA `(.L_x_4) ;  /* 0xfffffffc00dc8947 */ /* 0x000fea000383ffff */
.L_x_3:
[C---:B------:R-:W-:Y:S01]  /*0230*/  VIADD R4, R2.reuse, 0x10 ;  /* 0x0000001002047836 */ /* 0x040fe20000000000 */
[----:B------:R-:W-:Y:S01]  /*0240*/  UMOV UR5, 0x50 ;  /* 0x0000005000057882 */ /* 0x000fe20000000000 */
[----:B------:R-:W-:Y:S01]  /*0250*/  SHF.L.U32 R3, R3, R2, RZ ;  /* 0x0000000203037219 */ /* 0x000fe200000006ff */
[----:B------:R-:W-:Y:S01]  /*0260*/  ULEA UR5, UR6, UR5, 0x18 ;  /* 0x0000000506057291 */ /* 0x000fe2000f8ec0ff */
[----:B------:R-:W-:Y:S01]  /*0270*/  IMAD.SHL.U32 R2, R2, 0x20, RZ ;  /* 0x0000002002027824 */ /* 0x000fe200078e00ff */
[----:B------:R-:W-:-:S04]  /*0280*/  SHF.L.U32 R4, R5, R4, RZ ;  /* 0x0000000405047219 */ /* 0x000fc800000006ff */
[----:B------:R-:W-:-:S05]  /*0290*/  LOP3.LUT R3, R4, R3, RZ, 0xfc, !PT ;  /* 0x0000000304037212 */ /* 0x000fca00078efcff */
[----:B------:R1:W-:Y:S04]  /*02a0*/  ATOMS.OR RZ, [UR5], R3 ;  /* 0x00000003ffff798c */ /* 0x0003e8000b000005 */
[----:B------:R1:W-:Y:S01]  /*02b0*/  STS [UR4], R2 ;  /* 0x00000002ff007988 */ /* 0x0003e20008000804 */
[----:B------:R-:W-:Y:S05]  /*02c0*/  BRA `(.L_x_2) ;  /* 0x0000000000107947 */ /* 0x000fea0003800000 */
.L_x_1:
[----:B------:R-:W-:Y:S02]  /*02d0*/  MOV R3, 0xffffffff ;  /* 0xffffffff00037802 */ /* 0x000fe40000000f00 */
[----:B------:R-:W-:-:S03]  /*02e0*/  MOV R2, 0x310 ;  /* 0x0000031000027802 */ /* 0x000fc60000000f00 */
[----:B------:R1:W-:Y:S04]  /*02f0*/  STS [UR4], R3 ;  /* 0x00000003ff007988 */ /* 0x0003e80008000804 */
[----:B01----:R-:W-:Y:S05]  /*0300*/  CALL.REL.NOINC `($__internal_1_$__cuda_sm10x_tcgen05_guardrail_trap_phase_invalid_during_alloc) ;  /* 0x0000006c00687944 */ /* 0x003fea0003c00000 */
.L_x_2:
[----:B------:R-:W-:Y:S05]  /*0310*/  WARPSYNC.ALL ;  /* 0x0000000000007948 */ /* 0x000fea0003800000 */
[----:B------:R-:W-:Y:S01]  /*0320*/  NOP ;  /* 0x0000000000007918 */ /* 0x000fe20000000000 */
.L_x_0:
[----:B------:R-:W2:Y:S01]  /*0330*/  S2R R55, SR_CTAID.X ;  /* 0x0000000000377919 */ /* 0x000ea20000002500 */
[----:B------:R-:W3:Y:S01]  /*0340*/  S2UR UR8, SR_CTAID.Y ;  /* 0x00000000000879c3 */ /* 0x000ee20000002600 */
[----:B------:R-:W3:Y:S01]  /*0350*/  LDCU.64 UR4, c[0x0][0x3b0] ;  /* 0x00007600ff0477ac */ /* 0x000ee20008000a00 */
[----:B------:R-:W-:Y:S01]  /*0360*/  UMOV UR9, 0x400 ;  /* 0x0000040000097882 */ /* 0x000fe20000000000 */
[----:B------:R-:W4:Y:S05]  /*0370*/  LDCU.64 UR30, c[0x0][0x358] ;  /* 0x00006b00ff1e77ac */ /* 0x000f2a0008000a00 */
[----:B------:R-:W1:Y:S08]  /*0380*/  LDC.64 R6, c[0x0][0x380] ;  /* 0x0000e000ff067b82 */ /* 0x000e700000000a00 */
[----:B------:R-:W0:Y:S08]  /*0390*/  LDC R75, c[0x0][0x3b8] ;  /* 0x0000ee00ff4b7b82 */ /* 0x000e300000000800 */
[----:B------:R-:W0:Y:S01]  /*03a0*/  S2UR UR6, SR_CgaCtaId ;  /* 0x00000000000679c3 */ /* 0x000e220000008800 */
[----:B---3--:R-:W-:-:S04]  /*03b0*/  UIMAD UR4, UR8, UR4, URZ ;  /* 0x00000004080472a4 */ /* 0x008fc8000f8e02ff */
[----:B------:R-:W-:Y:S01]  /*03c0*/  USHF.L.U32 UR7, UR4, 0x1, URZ ;  /* 0x0000000104077899 */ /* 0x000fe200080006ff */
[----:B-12---:R-:W-:-:S05]  /*03d0*/  PRMT R2, R0, 0x6540, R55 ;  /* 0x0000654000027816 */ /* 0x006fca0000000037 */
[----:B------:R-:W-:Y:S01]  /*03e0*/  IMAD R3, R2, UR5, RZ ;  /* 0x0000000502037c24 */ /* 0x000fe2000f8e02ff */
[----:B------:R-:W-:-:S03]  /*03f0*/  UIMAD.WIDE UR4, UR4, 0x2, URZ ;  /* 0x00000002040478a5 */ /* 0x000fc6000f8e02ff */
[C---:B------:R-:W-:Y:S02]  /*0400*/  IMAD.SHL.U32 R23, R3.reuse, 0x2, RZ ;  /* 0x0000000203177824 */ /* 0x040fe400078e00ff */
[----:B------:R-:W-:-:S03]  /*0410*/  IMAD.HI R4, R3, 0x2, RZ ;  /* 0x0000000203047827 */ /* 0x000fc600078e02ff */
[----:B------:R-:W-:Y:S01]  /*0420*/  IADD3 R22, P0, P1, R23, UR7, R6 ;  /* 0x0000000717167c10 */ /* 0x000fe2000f91e006 */
[C---:B0-----:R-:W-:Y:S02]  /*0430*/  IMAD R25, R75.reuse, 0x22, RZ ;  /* 0x000000224b197824 */ /* 0x041fe400078e02ff */
[C---:B------:R-:W-:Y:S01]  /*0440*/  IMAD.SHL.U32 R11, R75.reuse, 0x8, RZ ;  /* 0x000000084b0b7824 */ /* 0x040fe200078e00ff */
[----:B------:R-:W-:Y:S01]  /*0450*/  IADD3.X R23, PT, PT, R4, UR5, R7, P0, P1 ;  /* 0x0000000504177c10 */ /* 0x000fe200087e2407 */
[----:B------:R-:W-:Y:S01]  /*0460*/  BAR.SYNC.DEFER_BLOCKING 0x0 ;  /* 0x0000000000007b1d */ /* 0x000fe20000010000 */
[C---:B------:R-:W-:Y:S01]  /*0470*/  IMAD.SHL.U32 R19, R75.reuse, 0x10, RZ ;  /* 0x000000104b137824 */ /* 0x040fe200078e00ff */
[CC--:B------:R-:W-:Y:S01]  /*0480*/  LEA R24, P5, R75.reuse, R22.reuse, 0x4 ;  /* 0x000000164b187211 */ /* 0x0c0fe200078a20ff */
[C---:B------:R-:W-:Y:S01]  /*0490*/  IMAD R15, R75.reuse, 0xc, RZ ;  /* 0x0000000c4b0f7824 */ /* 0x040fe200078e02ff */
[CC--:B------:R-:W-:Y:S01]  /*04a0*/  LEA R18, P4, R75.reuse, R22.reuse, 0x5 ;  /* 0x000000164b127211 */ /* 0x0c0fe200078828ff */
[C---:B------:R-:W-:Y:S01]  /*04b0*/  IMAD R21, R75.reuse, 0x18, RZ ;  /* 0x000000184b157824 */ /* 0x040fe200078e02ff */
[----:B------:R-:W-:Y:S01]  /*04c0*/  ULEA UR9, UR6, UR9, 0x18 ;  /* 0x0000000906097291 */ /* 0x000fe2000f8ec0ff */
[----:B------:R-:W-:Y:S01]  /*04d0*/  IMAD R13, R75, 0x6, RZ ;  /* 0x000000064b0d7824 */ /* 0x000fe200078e02ff */
[-C--:B------:R-:W-:Y:S01]  /*04e0*/  IADD3 R6, P2, PT, R25, R22.reuse, RZ ;  /* 0x0000001619067210 */ /* 0x080fe20007f5e0ff */
[----:B------:R-:W-:Y:S01]  /*04f0*/  IMAD R31, R75, 0x30, RZ ;  /* 0x000000304b1f7824 */ /* 0x000fe200078e02ff */
[-C--:B------:R-:W-:Y:S01]  /*0500*/  LEA.HI.X.SX32 R25, R11, R23.reuse, 0x1, P5 ;  /* 0x000000170b197211 */ /* 0x080fe200028f0eff */
[----:B------:R-:W-:Y:S01]  /*0510*/  IMAD.SHL.U32 R7, R75, 0x2, RZ ;  /* 0x000000024b077824 */ /* 0x000fe200078e00ff */
[-C--:B------:R-:W-:Y:S01]  /*0520*/  LEA.HI.X.SX32 R19, R19, R23.reuse, 0x1, P4 ;  /* 0x0000001713137211 */ /* 0x080fe200020f0eff */
[----:B------:R-:W-:Y:S01]  /*0530*/  IMAD R5, R75, 0x3, RZ ;  /* 0x000000034b057824 */ /* 0x000fe200078e02ff */
[-C--:B------:R-:W-:Y:S01]  /*0540*/  IADD3 R12, P5, PT, R15, R22.reuse, RZ ;  /* 0x000000160f0c7210 */ /* 0x080fe20007fbe0ff */
[----:B------:R-:W-:Y:S01]  /*0550*/  IMAD R27, R75, 0x24, RZ ;  /* 0x000000244b1b7824 */ /* 0x000fe200078e02ff */
[-C--:B------:R-:W-:Y:S01]  /*0560*/  IADD3 R14, P4, PT, R21, R22.reuse, RZ ;  /* 0x00000016150e7210 */ /* 0x080fe20007f9e0ff */
[----:B------:R-:W-:Y:S01]  /*0570*/  IMAD R37, R75, 0xa, RZ ;  /* 0x0000000a4b257824 */ /* 0x000fe200078e02ff */
[-C--:B------:R-:W-:Y:S01]  /*0580*/  IADD3 R10, P0, PT, R13, R22.reuse, RZ ;  /* 0x000000160d0a7210 */ /* 0x080fe20007f1e0ff */
[----:B------:R-:W-:Y:S01]  /*0590*/  IMAD R43, R75, 0xe, RZ ;  /* 0x0000000e4b2b7824 */ /* 0x000fe200078e02ff */
[-C--:B------:R-:W-:Y:S01]  /*05a0*/  IADD3 R4, P3, PT, R31, R22.reuse, RZ ;  /* 0x000000161f047210 */ /* 0x080fe20007f7e0ff */
[----:B------:R-:W-:Y:S01]  /*05b0*/  IMAD R29, R75, 0x26, RZ ;  /* 0x000000264b1d7824 */ /* 0x000fe200078e02ff */
[-C--:B------:R-:W-:Y:S01]  /*05c0*/  LEA.HI.X.SX32 R13, R13, R23.reuse, 0x1, P5 ;  /* 0x000000170d0d7211 */ /* 0x080fe200028f0eff */
[----:B------:R-:W-:Y:S01]  /*05d0*/  IMAD.SHL.U32 R9, R75, 0x4, RZ ;  /* 0x000000044b097824 */ /* 0x000fe200078e00ff */
[-C--:B------:R-:W-:Y:S01]  /*05e0*/  LEA.HI.X.SX32 R15, R15, R23.reuse, 0x1, P4 ;  /* 0x000000170f0f7211 */ /* 0x080fe200020f0eff */
[----:B------:R-:W0:Y:S01]  /*05f0*/  LDS R54, [UR9] ;  /* 0x00000009ff367984 */ /* 0x000e220008000800 */
[-C--:B------:R-:W-:Y:S01]  /*0600*/  IADD3 R20, P5, PT, R7, R22.reuse, RZ ;  /* 0x0000001607147210 */ /* 0x080fe20007fbe0ff */
[C---:B------:R-:W-:Y:S01]  /*0610*/  IMAD R17, R75.reuse, 0x5, RZ ;  /* 0x000000054b117824 */ /* 0x040fe200078e02ff */
[-C--:B------:R-:W-:Y:S01]  /*0620*/  LEA R26, P4, R75, R22.reuse, 0x2 ;  /* 0x000000164b1a7211 */ /* 0x080fe200078810ff */
[----:B------:R-:W-:Y:S01]  /*0630*/  BAR.SYNC.DEFER_BLOCKING 0x0 ;  /* 0x0000000000007b1d */ /* 0x000fe20000010000 */
[-C--:B------:R-:W-:Y:S01]  /*0640*/  LEA.HI.X.SX32 R11, R5, R23.reuse, 0x1, P0 ;  /* 0x00000017050b7211 */ /* 0x080fe200000f0eff */
[----:B------:R-:W-:Y:S01]  /*0650*/  IMAD R33, R75, 0x7, RZ ;  /* 0x000000074b217824 */ /* 0x000fe200078e02ff */
[-C--:B------:R-:W-:Y:S01]  /*0660*/  IADD3 R8, P1, PT, R27, R22.reuse, RZ ;  /* 0x000000161b087210 */ /* 0x080fe20007f3e0ff */
[----:B------:R-:W-:Y:S01]  /*0670*/  IMAD R49, R75, 0x12, RZ ;  /* 0x000000124b317824 */ /* 0x000fe200078e02ff */
[-C--:B------:R-:W-:Y:S01]  /*0680*/  LEA.HI.X.SX32 R5, R21, R23.reuse, 0x1, P3 ;  /* 0x0000001715057211 */ /* 0x080fe200018f0eff */
[C---:B------:R-:W-:Y:S01]  /*0690*/  IMAD R53, R75.reuse, 0x14, RZ ;  /* 0x000000144b357824 */ /* 0x040fe200078e02ff */
[CC--:B------:R-:W-:Y:S01]  /*06a0*/  LEA R28, P3, R75.reuse, R22.reuse, 0x3 ;  /* 0x000000164b1c7211 */ /* 0x0c0fe200078618ff */
[C---:B------:R-:W-:Y:S01]  /*06b0*/  IMAD R59, R75.reuse, 0x16, RZ ;  /* 0x000000164b3b7824 */ /* 0x040fe200078e02ff */
[CC--:B------:R-:W-:Y:S01]  /*06c0*/  LEA.HI.X.SX32 R21, R75.reuse, R23.reuse, 0x1, P5 ;  /* 0x000000174b157211 */ /* 0x0c0fe200028f0eff */
[----:B------:R-:W-:Y:S01]  /*06d0*/  IMAD R35, R75, 0x9, RZ ;  /* 0x000000094b237824 */ /* 0x000fe200078e02ff */
        /* <DEDUP_REMOVED lines=9> */
[----:B------:R-:W-:Y:S01]  /*0770*/  IMAD R41, R75, 0xd, RZ ;  /* 0x0000000d4b297824 */ /* 0x000fe200078e02ff */
[-C--:B------:R-:W-:Y:S01]  /*0780*/  IADD3 R34, P3, PT, R49, R22.reuse, RZ ;  /* 0x0000001631227210 */ /* 0x080fe20007f7e0ff */
[----:B------:R-:W-:Y:S01]  /*0790*/  IMAD R45, R75, 0xf, RZ ;  /* 0x0000000f4b2d7824 */ /* 0x000fe200078e02ff */
[-C--:B------:R-:W-:Y:S01]  /*07a0*/  LEA.HI.X.SX32 R31, R17, R23.reuse, 0x1, P5 ;  /* 0x00000017111f7211 */ /* 0x080fe200028f0eff */
[----:B------:R-:W-:Y:S01]  /*07b0*/  IMAD R47, R75, 0x11, RZ ;  /* 0x000000114b2f7824 */ /* 0x000fe200078e02ff */
[-C--:B------:R-:W-:Y:S01]  /*07c0*/  LEA.HI.X.SX32 R33, R33, R23.reuse, 0x1, P4 ;  /* 0x0000001721217211 */ /* 0x080fe200020f0eff */
        /* <DEDUP_REMOVED lines=32> */
[----:B----4-:R1:W5:Y:S01]  /*09d0*/  LDG.E.U16 R3, desc[UR30][R22.64] ;  /* 0x0000001e16037981 */ /* 0x010362000c1e1500 */
[-C--:B------:R-:W-:Y:S01]  /*09e0*/  LEA.HI.X.SX32 R9, R49, R23.reuse, 0x1, P1 ;  /* 0x0000001731097211 */ /* 0x080fe200008f0eff */
[----:B------:R-:W-:Y:S01]  /*09f0*/  IMAD R71, R75, 0x1d, RZ ;  /* 0x0000001d4b477824 */ /* 0x000fe200078e02ff */
[-C--:B------:R-:W-:Y:S01]  /*0a00*/  IADD3 R56, P1, PT, R83, R22.reuse, RZ ;  /* 0x0000001653387210 */ /* 0x080fe20007f3e0ff */
[----:B------:R-:W-:Y:S01]  /*0a10*/  IMAD R75, R75, 0x1f, RZ ;  /* 0x0000001f4b4b7824 */ /* 0x000fe200078e02ff */
[-C--:B------:R-:W-:Y:S01]  /*0a20*/  LEA.HI.X.SX32 R17, R51, R23.reuse, 0x1, P0 ;  /* 0x0000001733117211 */ /* 0x080fe200000f0eff */
[----:B------:R-:W5:Y:S01]  /*0a30*/  LDG.E.U16 R24, desc[UR30][R24.64] ;  /* 0x0000001e18187981 */ /* 0x000f62000c1e1500 */
[----:B------:R-:W-:Y:S01]  /*0a40*/  LEA.HI.X.SX32 R47, R53, R23, 0x1, P3 ;  /* 0x00000017352f7211 */ /* 0x000fe200018f0eff */
[----:B------:R-:W2:Y:S01]  /*0a50*/  LDCU UR4, c[0x0][0x3c8] ;  /* 0x00007900ff0477ac */ /* 0x000ea20008000800 */
[-C--:B------:R-:W-:Y:S01]  /*0a60*/  IADD3 R58, P0, PT, R85, R22.reuse, RZ ;  /* 0x00000016553a7210 */ /* 0x080fe20007f1e0ff */
[----:B------:R-:W5:Y:S01]  /*0a70*/  LDG.E.U16 R20, desc[UR30][R20.64] ;  /* 0x0000001e14147981 */ /* 0x000f62000c1e1500 */
[----:B------:R-:W-:-:S02]  /*0a80*/  IADD3 R60, P3, PT, R87, R22, RZ ;  /* 0x00000016573c7210 */ /* 0x000fc40007f7e0ff */
[-C--:B------:R-:W-:Y:S01]  /*0a90*/  LEA.HI.X.SX32 R49, R57, R23.reuse, 0x1, P5 ;  /* 0x0000001739317211 */ /* 0x080fe200028f0eff */
[----:B------:R-:W5:Y:S01]  /*0aa0*/  LDG.E.U16 R26, desc[UR30][R26.64] ;  /* 0x0000001e1a1a7981 */ /* 0x000f62000c1e1500 */
[-C--:B------:R-:W-:Y:S02]  /*0ab0*/  LEA.HI.X.SX32 R51, R59, R23.reuse, 0x1, P4 ;  /* 0x000000173b337211 */ /* 0x080fe400020f0eff */
[----:B------:R-:W-:Y:S01]  /*0ac0*/  LEA.HI.X.SX32 R53, R61, R23, 0x1, P2 ;  /* 0x000000173d357211 */ /* 0x000fe200010f0eff */
[----:B------:R-:W5:Y:S01]  /*0ad0*/  LDG.E.U16 R28, desc[UR30][R28.64] ;  /* 0x0000001e1c1c7981 */ /* 0x000f62000c1e1500 */
[-C--:B------:R-:W-:Y:S02]  /*0ae0*/  IADD3 R62, P5, PT, R89, R22.reuse, RZ ;  /* 0x00000016593e7210 */ /* 0x080fe40007fbe0ff */
[-C--:B------:R-:W-:Y:S01]  /*0af0*/  IADD3 R64, P4, PT, R91, R22.reuse, RZ ;  /* 0x000000165b407210 */ /* 0x080fe20007f9e0ff */
[----:B------:R-:W5:Y:S01]  /*0b00*/  LDG.E.U16 R30, desc[UR30][R30.64] ;  /* 0x0000001e1e1e7981 */ /* 0x000f62000c1e1500 */
[----:B------:R-:W-:-:S02]  /*0b10*/  IADD3 R66, P2, PT, R93, R22, RZ ;  /* 0x000000165d427210 */ /* 0x000fc40007f5e0ff */
[-C--:B------:R-:W-:Y:S01]  /*0b20*/  LEA.HI.X.SX32 R57, R63, R23.reuse, 0x1, P1 ;  /* 0x000000173f397211 */ /* 0x080fe200008f0eff */
[----:B------:R-:W5:Y:S01]  /*0b30*/  LDG.E.U16 R32, desc[UR30][R32.64] ;  /* 0x0000001e20207981 */ /* 0x000f62000c1e1500 */
[----:B-1----:R-:W-:Y:S02]  /*0b40*/  IADD3 R22, P1, PT, R95, R22, RZ ;  /* 0x000000165f167210 */ /* 0x002fe40007f3e0ff */
[-C--:B------:R-:W-:Y:S01]  /*0b50*/  LEA.HI.X.SX32 R59, R65, R23.reuse, 0x1, P0 ;  /* 0x00000017413b7211 */ /* 0x080fe200000f0eff */
[----:B------:R-:W5:Y:S01]  /*0b60*/  LDG.E.U16 R34, desc[UR30][R34.64] ;  /* 0x0000001e22227981 */ /* 0x000f62000c1e1500 */
[-C--:B------:R-:W-:Y:S02]  /*0b70*/  LEA.HI.X.SX32 R61, R67, R23.reuse, 0x1, P3 ;  /* 0x00000017433d7211 */ /* 0x080fe400018f0eff */
[-C--:B------:R-:W-:Y:S01]  /*0b80*/  LEA.HI.X.SX32 R63, R69, R23.reuse, 0x1, P5 ;  /* 0x00000017453f7211 */ /* 0x080fe200028f0eff */
[----:B------:R-:W5:Y:S01]  /*0b90*/  LDG.E.U16 R40, desc[UR30][R40.64] ;  /* 0x0000001e28287981 */ /* 0x000f62000c1e1500 */
[----:B------:R-:W-:-:S02]  /*0ba0*/  LEA.HI.X.SX32 R65, R71, R23, 0x1, P4 ;  /* 0x0000001747417211 */ /* 0x000fc400020f0eff */
[-C--:B------:R-:W-:Y:S01]  /*0bb0*/  LEA.HI.X.SX32 R67, R73, R23.reuse, 0x1, P2 ;  /* 0x0000001749437211 */ /* 0x080fe200010f0eff */
[----:B------:R-:W5:Y:S01]  /*0bc0*/  LDG.E.U16 R42, desc[UR30][R42.64] ;  /* 0x0000001e2a2a7981 */ /* 0x000f62000c1e1500 */
[----:B------:R-:W-:Y:S01]  /*0bd0*/  LEA.HI.X.SX32 R23, R75, R23, 0x1, P1 ;  /* 0x000000174b177211 */ /* 0x000fe200008f0eff */
[----:B------:R-:W1:Y:S02]  /*0be0*/  LDC.64 R72, c[0x0][0x388] ;  /* 0x0000e200ff487b82 */ /* 0x000e640000000a00 */
[----:B------:R-:W5:Y:S04]  /*0bf0*/  LDG.E.U16 R44, desc[UR30][R44.64] ;  /* 0x0000001e2c2c7981 */ /* 0x000f68000c1e1500 */
        /* <DEDUP_REMOVED lines=13> */
[----:B------:R3:W5:Y:S04]  /*0cd0*/  LDG.E.U16 R68, desc[UR30][R4.64] ;  /* 0x0000001e04447981 */ /* 0x000768000c1e1500 */
[----:B------:R-:W5:Y:S04]  /*0ce0*/  LDG.E.U16 R10, desc[UR30][R10.64] ;  /* 0x0000001e0a0a7981 */ /* 0x000f68000c1e1500 */
[----:B------:R4:W5:Y:S01]  /*0cf0*/  LDG.E.U16 R19, desc[UR30][R36.64] ;  /* 0x0000001e24137981 */ /* 0x000962000c1e1500 */
[----:B---3--:R-:W-:-:S02]  /*0d00*/  SHF.R.U32.HI R5, RZ, 0x5, R0 ;  /* 0x00000005ff057819 */ /* 0x008fc40000011600 */
[----:B------:R-:W-:Y:S01]  /*0d10*/  LOP3.LUT R4, R0, 0x1f, RZ, 0xc0, !PT ;  /* 0x0000001f00047812 */ /* 0x000fe200078ec0ff */
[----:B------:R3:W5:Y:S04]  /*0d20*/  LDG.E.U16 R39, desc[UR30][R38.64] ;  /* 0x0000001e26277981 */ /* 0x000768000c1e1500 */
[----:B------:R2:W5:Y:S01]  /*0d30*/  LDG.E.U16 R11, desc[UR30][R6.64] ;  /* 0x0000001e060b7981 */ /* 0x000562000c1e1500 */
[----:B----4-:R-:W4:Y:S01]  /*0d40*/  LDC.64 R36, c[0x0][0x3c0] ;  /* 0x0000f000ff247b82 */ /* 0x010f220000000a00 */
[----:B------:R-:W-:Y:S02]  /*0d50*/  R2UR UR23, R5 ;  /* 0x00000000051772ca */ /* 0x000fe400000e0000 */
[----:B------:R0:W5:Y:S01]  /*0d60*/  LDG.E.U16 R9, desc[UR30][R8.64] ;  /* 0x0000001e08097981 */ /* 0x000162000c1e1500 */
[----:B---3--:R-:W-:-:S03]  /*0d70*/  SHF.R.U32.HI R38, RZ, 0x5, R0 ;  /* 0x00000005ff267819 */ /* 0x008fc60000011600 */
[----:B------:R3:W5:Y:S01]  /*0d80*/  LDG.E.U16 R14, desc[UR30][R14.64] ;  /* 0x0000001e0e0e7981 */ /* 0x000762000c1e1500 */
[----:B--2---:R-:W-:Y:S01]  /*0d90*/  IMAD R6, R4, UR4, RZ ;  /* 0x0000000404067c24 */ /* 0x004fe2000f8e02ff */
[----:B------:R-:W-:Y:S02]  /*0da0*/  SGXT.U32 R38, R38, 0x3 ;  /* 0x000000032626781a */ /* 0x000fe40000000000 */
[----:B------:R2:W5:Y:S01]  /*0db0*/  LDG.E.U16 R12, desc[UR30][R12.64] ;  /* 0x0000001e0c0c7981 */ /* 0x000562000c1e1500 */
[C---:B------:R-:W-:Y:S02]  /*0dc0*/  IMAD.SHL.U32 R7, R6.reuse, 0x2, RZ ;  /* 0x0000000206077824 */ /* 0x040fe400078e00ff */
[----:B------:R-:W-:-:S04]  /*0dd0*/  IMAD.HI R6, R6, 0x2, RZ ;  /* 0x0000000206067827 */ /* 0x000fc800078e02ff */
[----:B----4-:R-:W-:-:S05]  /*0de0*/  IMAD R36, R36, UR8, RZ ;  /* 0x0000000824247c24 */ /* 0x010fca000f8e02ff */
[C---:B------:R-:W-:Y:S01]  /*0df0*/  SHF.L.U32 R5, R36.reuse, 0x1, RZ ;  /* 0x0000000124057819 */ /* 0x040fe200000006ff */
[----:B------:R-:W-:Y:S01]  /*0e00*/  IMAD.HI R36, R36, 0x2, RZ ;  /* 0x0000000224247827 */ /* 0x000fe200078e02ff */
[----:B------:R-:W-:Y:S02]  /*0e10*/  UIADD3 UR22, UPT, UPT, UR23, 0x18, URZ ;  /* 0x0000001817167890 */ /* 0x000fe4000fffe0ff */
[----:B-1----:R-:W-:Y:S01]  /*0e20*/  IADD3 R72, P0, P1, R7, R72, R5 ;  /* 0x0000004807487210 */ /* 0x002fe2000791e005 */
[----:B0-----:R-:W-:Y:S01]  /*0e30*/  IMAD R8, R38, R37, RZ ;  /* 0x0000002526087224 */ /* 0x001fe200078e02ff */
[C---:B------:R-:W-:Y:S01]  /*0e40*/  ISETP.GE.U32.AND P6, PT, R0.reuse, 0x20, PT ;  /* 0x000000200000780c */ /* 0x040fe20003fc6070 */
[----:B------:R-:W-:Y:S01]  /*0e50*/  IMAD.SHL.U32 R5, R0, 0x2, RZ ;  /* 0x0000000200057824 */ /* 0x000fe200078e00ff */
[----:B---3--:R-:W-:Y:S01]  /*0e60*/  IADD3.X R15, PT, PT, R6, R73, R36, P0, P1 ;  /* 0x00000049060f7210 */ /* 0x008fe200007e2424 */
[C---:B------:R-:W-:Y:S02]  /*0e70*/  IMAD R6, R37.reuse, 0x8, R8 ;  /* 0x0000000825067824 */ /* 0x040fe400078e0208 */
[----:B------:R-:W-:Y:S01]  /*0e80*/  IMAD R7, R37, UR22, RZ ;  /* 0x0000001625077c24 */ /* 0x000fe2000f8e02ff */
[----:B------:R-:W-:Y:S01]  /*0e90*/  LOP3.LUT R36, R5, 0x7e, RZ, 0xc0, !PT ;  /* 0x0000007e05247812 */ /* 0x000fe200078ec0ff */
[----:B------:R-:W-:Y:S01]  /*0ea0*/  IMAD R5, R37, 0x8, R6 ;  /* 0x0000000825057824 */ /* 0x000fe200078e0206 */
[----:B------:R-:W-:-:S02]  /*0eb0*/  LEA R76, P0, R8, R72, 0x1 ;  /* 0x00000048084c7211 */ /* 0x000fc400078008ff */
[-C--:B------:R-:W-:Y:S02]  /*0ec0*/  LEA R74, P1, R6, R72.reuse, 0x1 ;  /* 0x00000048064a7211 */ /* 0x080fe400078208ff */
[-C--:B------:R-:W-:Y:S02]  /*0ed0*/  LEA R70, P3, R7, R72.reuse, 0x1 ;  /* 0x0000004807467211 */ /* 0x080fe400078608ff */
[----:B--2---:R-:W-:Y:S02]  /*0ee0*/  LOP3.LUT R13, R0, 0xc0, RZ, 0xc0, !PT ;  /* 0x000000c0000d7812 */ /* 0x004fe400078ec0ff */
[C---:B------:R-:W-:Y:S02]  /*0ef0*/  LEA R72, P2, R5.reuse, R72, 0x1 ;  /* 0x0000004805487211 */ /* 0x040fe400078408ff */
[----:B------:R-:W-:Y:S02]  /*0f00*/  R2UR UR10, R54 ;  /* 0x00000000360a72ca */ /* 0x000fe400000e0000 */
[-C--:B------:R-:W-:Y:S01]  /*0f10*/  LEA.HI.X.SX32 R73, R5, R15.reuse, 0x1, P2 ;  /* 0x0000000f05497211 */ /* 0x080fe200010f0eff */
[----:B------:R-:W-:Y:S01]  /*0f20*/  IMAD R5, R13, 0x40, R36 ;  /* 0x000000400d057824 */ /* 0x000fe200078e0224 */
[----:B------:R-:W-:-:S02]  /*0f30*/  LEA.HI.X.SX32 R77, R8, R15, 0x1, P0 ;  /* 0x0000000f084d7211 */ /* 0x000fc400000f0eff */
[-C--:B------:R-:W-:Y:S02]  /*0f40*/  LEA.HI.X.SX32 R75, R6, R15.reuse, 0x1, P1 ;  /* 0x0000000f064b7211 */ /* 0x080fe400008f0eff */
[----:B------:R-:W-:Y:S01]  /*0f50*/  LEA.HI.X.SX32 R71, R7, R15, 0x1, P3 ;  /* 0x0000000f07477211 */ /* 0x000fe200018f0eff */
[----:B------:R-:W-:Y:S06]  /*0f60*/  @P6 BRA `(.L_x_5) ;  /* 0x0000000000186947 */ /* 0x000fec0003800000 */
[----:B------:R-:W-:Y:S01]  /*0f70*/  ELECT P0, URZ, PT ;  /* 0x0000000000ff782f */ /* 0x000fe20003800000 */
[----:B------:R-:W-:Y:S01]  /*0f80*/  IMAD.MOV.U32 R6, RZ, RZ, 0x1 ;  /* 0x00000001ff067424 */ /* 0x000fe200078e00ff */
[----:B------:R-:W-:Y:S01]  /*0f90*/  UMOV UR4, 0x40 ;  /* 0x0000004000047882 */ /* 0x000fe20000000000 */
[----:B------:R-:W-:Y:S01]  /*0fa0*/  UVIRTCOUNT.DEALLOC.SMPOOL 0x80 ;  /* 0x000000800000784c */ /* 0x000fe20000000000 */
[----:B------:R-:W-:-:S09]  /*0fb0*/  ULEA UR4, UR6, UR4, 0x18 ;  /* 0x0000000406047291 */ /* 0x000fd2000f8ec0ff */
[----:B------:R0:W-:Y:S03]  /*0fc0*/  @P0 STS.U8 [UR4], R6 ;  /* 0x00000006ff000988 */ /* 0x0001e60008000004 */
.L_x_5:
[----:B------:R-:W-:Y:S01]  /*0fd0*/  USHF.L.U32 UR4, UR23, 0x15, URZ ;  /* 0x0000001517047899 */ /* 0x000fe200080006ff */
[C---:B------:R-:W-:Y:S01]  /*0fe0*/  LOP3.LUT R7, R5.reuse, 0x10, RZ, 0x3c, !PT ;  /* 0x0000001005077812 */ /* 0x040fe200078e3cff */
[----:B------:R-:W-:Y:S01]  /*0ff0*/  ULOP3.LUT UR21, UR23, 0x4, URZ, 0xc0, !UPT ;  /* 0x0000000417157892 */ /* 0x000fe2000f8ec0ff */
[C---:B0-----:R-:W-:Y:S01]  /*1000*/  LOP3.LUT R6, R5.reuse, 0x20, RZ, 0x3c, !PT ;  /* 0x0000002005067812 */ /* 0x041fe200078e3cff */
[----:B------:R-:W-:Y:S01]  /*1010*/  ULOP3.LUT UR20, UR4, 0x600000, URZ, 0xc0, !UPT ;  /* 0x0060000004147892 */ /* 0x000fe2000f8ec0ff */
[----:B-----5:R-:W-:Y:S01]  /*1020*/  STS.U16 [R5+UR9+0x400], R24 ;  /* 0x0004001805007988 */ /* 0x020fe20008000409 */
[----:B------:R-:W-:Y:S01]  /*1030*/  LOP3.LUT R15, R5, 0x30, RZ, 0x3c, !PT ;  /* 0x00000030050f7812 */ /* 0x000fe200078e3cff */
[----:B------:R-:W-:Y:S01]  /*1040*/  UMOV UR4, 0x1 ;  /* 0x0000000100047882 */ /* 0x000fe20000000000 */
[----:B------:R-:W-:Y:S01]  /*1050*/  ULEA UR11, UR21, UR20, 0x3 ;  /* 0x00000014150b7291 */ /* 0x000fe2000f8e18ff */
[----:B------:R-:W-:Y:S01]  /*1060*/  STS.U16 [R5+UR9+0x800], R18 ;  /* 0x0008001205007988 */ /* 0x000fe20008000409 */
[----:B------:R-:W-:Y:S01]  /*1070*/  LOP3.LUT P2, RZ, R0, 0xff, RZ, 0xc0, !PT ;  /* 0x000000ff00ff7812 */ /* 0x000fe2000784c0ff */
[----:B------:R-:W-:Y:S01]  /*1080*/  IMAD.SHL.U32 R55, R55, 0x100, RZ ;  /* 0x0000010037377824 */ /* 0x000fe200078e00ff */
[----:B------:R-:W-:Y:S01]  /*1090*/  UIADD3 UR11, UPT, UPT, UR10, UR11, URZ ;  /* 0x0000000b0a0b7290 */ /* 0x000fe2000fffe0ff */
[----:B------:R-:W-:Y:S01]  /*10a0*/  STS.U16 [R5+UR9+0xc00], R68 ;  /* 0x000c004405007988 */ /* 0x000fe20008000409 */
[----:B------:R-:W-:Y:S01]  /*10b0*/  PRMT R8, RZ, 0x7610, R8 ;  /* 0x00007610ff087816 */ /* 0x000fe20000000008 */
[----:B------:R-:W0:Y:S01]  /*10c0*/  LDCU.64 UR12, c[0x0][0x3d0] ;  /* 0x00007a00ff0c77ac */ /* 0x000e220008000a00 */
[----:B------:R-:W-:Y:S01]  /*10d0*/  IADD3 R52, PT, PT, R55, 0x100, RZ ;  /* 0x0000010037347810 */ /* 0x000fe20007ffe0ff */
[----:B------:R1:W-:Y:S01]  /*10e0*/  STS.U16 [R5+UR9], R3 ;  /* 0x0000000305007988 */ /* 0x0003e20008000409 */
[----:B------:R-:W2:Y:S02]  /*10f0*/  LDC R43, c[0x0][0x3d8] ;  /* 0x0000f600ff2b7b82 */ /* 0x000ea40000000800 */
[----:B------:R-:W-:Y:S01]  /*1100*/  ISETP.GT.AND P0, PT, R52, RZ, PT ;  /* 0x000000ff3400720c */ /* 0x000fe20003f04270 */
[----:B------:R-:W-:Y:S02]  /*1110*/  STS.U16 [R7+UR9+0x80], R20 ;  /* 0x0000801407007988 */ /* 0x000fe40008000409 */
[----:B------:R-:W-:Y:S01]  /*1120*/  VOTEU.ALL UP0, P2 ;  /* 0x0000000000ff7886 */ /* 0x000fe20001000000 */
[----:B------:R-:W-:Y:S01]  /*1130*/  VOTEU.ALL UP1, P2 ;  /* 0x0000000000ff7886 */ /* 0x000fe20001020000 */
[----:B------:R-:W-:Y:S01]  /*1140*/  STS.U16 [R7+UR9+0x480], R34 ;  /* 0x0004802207007988 */ /* 0x000fe20008000409 */
[----:B-1----:R-:W-:-:S03]  /*1150*/  LOP3.LUT R3, R5, 0x40, RZ, 0x3c, !PT ;  /* 0x0000004005037812 */ /* 0x002fc600078e3cff */
[----:B------:R-:W-:Y:S01]  /*1160*/  STS.U16 [R7+UR9+0x880], R11 ;  /* 0x0008800b07007988 */ /* 0x000fe20008000409 */
[----:B------:R-:W-:-:S04]  /*1170*/  @!UP0 UIADD3 UR6, UPT, UPT, -UR4, 0x100000, URZ ;  /* 0x0010000004068890 */ /* 0x000fc8000fffe1ff */
[----:B------:R-:W-:Y:S02]  /*1180*/  @!UP0 USHF.L.U32 UR7, UR6, 0xb, URZ ;  /* 0x0000000b06078899 */ /* 0x000fe400080006ff */
[----:B------:R-:W-:Y:S01]  /*1190*/  @!UP0 USHF.L.U32 UR6, UR6, 0x1, URZ ;  /* 0x0000000106068899 */ /* 0x000fe200080006ff */
[----:B------:R1:W-:Y:S04]  /*11a0*/  STS.U16 [R7+UR9+0xc80], R56 ;  /* 0x000c803807007988 */ /* 0x0003e80008000409 */
[----:B------:R3:W-:Y:S04]  /*11b0*/  STS.U16 [R6+UR9+0x900], R9 ;  /* 0x0009000906007988 */ /* 0x0007e80008000409 */
[----:B------:R-:W-:Y:S01]  /*11c0*/  STS.U16 [R6+UR9+0x100], R26 ;  /* 0x0001001a06007988 */ /* 0x000fe20008000409 */
[----:B-1----:R-:W-:-:S03]  /*11d0*/  LOP3.LUT R7, R5, 0x50, RZ, 0x3c, !PT ;  /* 0x0000005005077812 */ /* 0x002fc600078e3cff */
[----:B------:R-:W-:Y:S01]  /*11e0*/  STS.U16 [R6+UR9+0x500], R19 ;  /* 0x0005001306007988 */ /* 0x000fe20008000409 */
[----:B---3--:R-:W-:-:S03]  /*11f0*/  LOP3.LUT R9, R5, 0x60, RZ, 0x3c, !PT ;  /* 0x0000006005097812 */ /* 0x008fc600078e3cff */
[----:B------:R1:W-:Y:S01]  /*1200*/  STS.U16 [R6+UR9+0xd00], R58 ;  /* 0x000d003a06007988 */ /* 0x0003e20008000409 */
[----:B------:R-:W-:-:S03]  /*1210*/  LOP3.LUT R5, R5, 0x70, RZ, 0x3c, !PT ;  /* 0x0000007005057812 */ /* 0x000fc600078e3cff */
[----:B------:R3:W-:Y:S04]  /*1220*/  STS.U16 [R15+UR9+0x180], R10 ;  /* 0x0001800a0f007988 */ /* 0x0007e80008000409 */
[----:B------:R-:W-:Y:S01]  /*1230*/  STS.U16 [R15+UR9+0x580], R39 ;  /* 0x000580270f007988 */ /* 0x000fe20008000409 */
[----:B-1----:R-:W-:-:S03]  /*1240*/  PRMT R6, RZ, 0x7610, R6 ;  /* 0x00007610ff067816 */ /* 0x002fc60000000006 */
[----:B------:R-:W-:Y:S01]  /*1250*/  STS.U16 [R15+UR9+0x980], R16 ;  /* 0x000980100f007988 */ /* 0x000fe20008000409 */
[----:B---3--:R-:W-:-:S03]  /*1260*/  PRMT R10, RZ, 0x7610, R10 ;  /* 0x00007610ff0a7816 */ /* 0x008fc6000000000a */
[----:B------:R-:W-:Y:S04]  /*1270*/  STS.U16 [R15+UR9+0xd80], R60 ;  /* 0x000d803c0f007988 */ /* 0x000fe80008000409 */
[----:B------:R-:W-:Y:S04]  /*1280*/  STS.U16 [R3+UR9+0x200], R28 ;  /* 0x0002001c03007988 */ /* 0x000fe80008000409 */
[----:B------:R-:W-:Y:S04]  /*1290*/  STS.U16 [R3+UR9+0x600], R14 ;  /* 0x0006000e03007988 */ /* 0x000fe80008000409 */
[----:B------:R-:W-:Y:S04]  /*12a0*/  STS.U16 [R3+UR9+0xa00], R46 ;  /* 0x000a002e03007988 */ /* 0x000fe80008000409 */
[----:B------:R1:W-:Y:S04]  /*12b0*/  STS.U16 [R3+UR9+0xe00], R62 ;  /* 0x000e003e03007988 */ /* 0x0003e80008000409 */
[----:B------:R-:W-:Y:S04]  /*12c0*/  STS.U16 [R7+UR9+0x280], R30 ;  /* 0x0002801e07007988 */ /* 0x000fe80008000409 */
[----:B------:R3:W-:Y:S01]  /*12d0*/  STS.U16 [R7+UR9+0x680], R40 ;  /* 0x0006802807007988 */ /* 0x0007e20008000409 */
[----:B-1----:R-:W-:-:S03]  /*12e0*/  P2R R3, PR, RZ, 0x4 ;  /* 0x00000004ff037803 */ /* 0x002fc60000000000 */
[----:B------:R-:W-:Y:S04]  /*12f0*/  STS.U16 [R7+UR9+0xa80], R48 ;  /* 0x000a803007007988 */ /* 0x000fe80008000409 */
[----:B------:R-:W-:Y:S01]  /*1300*/  STS.U16 [R7+UR9+0xe80], R64 ;  /* 0x000e804007007988 */ /* 0x000fe20008000409 */
[----:B---3--:R-:W1:Y:S03]  /*1310*/  LDC.64 R40, c[0x0][0x390] ;  /* 0x0000e400ff287b82 */ /* 0x008e660000000a00 */
[----:B------:R3:W-:Y:S04]  /*1320*/  STS.U16 [R9+UR9+0x300], R12 ;  /* 0x0003000c09007988 */ /* 0x0007e80008000409 */
[----:B------:R4:W-:Y:S04]  /*1330*/  STS.U16 [R9+UR9+0x700], R42 ;  /* 0x0007002a09007988 */ /* 0x0009e80008000409 */
[----:B------:R4:W-:Y:S01]  /*1340*/  STS.U16 [R9+UR9+0xb00], R50 ;  /* 0x000b003209007988 */ /* 0x0009e20008000409 */
[----:B---3--:R-:W-:-:S03]  /*1350*/  PRMT R12, RZ, 0x7610, R12 ;  /* 0x00007610ff0c7816 */ /* 0x008fc6000000000c */
[----:B------:R4:W-:Y:S04]  /*1360*/  STS.U16 [R9+UR9+0xf00], R66 ;  /* 0x000f004209007988 */ /* 0x0009e80008000409 */
[----:B------:R4:W-:Y:S04]  /*1370*/  STS.U16 [R5+UR9+0x380], R32 ;  /* 0x0003802005007988 */ /* 0x0009e80008000409 */
[----:B------:R4:W-:Y:S04]  /*1380*/  STS.U16 [R5+UR9+0x780], R44 ;  /* 0x0007802c05007988 */ /* 0x0009e80008000409 */
[----:B------:R4:W-:Y:S04]  /*1390*/  STS.U16 [R5+UR9+0xb80], R53 ;  /* 0x000b803505007988 */ /* 0x0009e80008000409 */
[----:B------:R4:W-:Y:S01]  /*13a0*/  STS.U16 [R5+UR9+0xf80], R22 ;  /* 0x000f801605007988 */ /* 0x0009e20008000409 */
[----:B------:R-:W-:Y:S01]  /*13b0*/  STTM.x32 tmem[UR11], RZ ;  /* 0x000000ff000079ed */ /* 0x000fe200082c000b */
[----:B------:R-:W3:Y:S02]  /*13c0*/  FENCE.VIEW.ASYNC.T ;  /* 0x00000000000073c6 */ /* 0x000ee40000000200 */
[----:B---3--:R-:W-:Y:S06]  /*13d0*/  BAR.SYNC.DEFER_BLOCKING 0x0 ;  /* 0x0000000000007b1d */ /* 0x008fec0000010000 */
[----:B------:R-:W3:Y:S02]  /*13e0*/  FENCE.VIEW.ASYNC.S ;  /* 0x00000000000073c6 */ /* 0x000ee40000000000 */
[----:B---3--:R3:W3:Y:S02]  /*13f0*/  @!UP1 SYNCS.EXCH.64 URZ, [UR9+0x5800], UR6 ;  /* 0x0058000609ff95b2 */ /* 0x0086e40008000100 */
[----:B---3--:R-:W-:Y:S06]  /*1400*/  BAR.SYNC.DEFER_BLOCKING 0x0 ;  /* 0x0000000000007b1d */ /* 0x008fec0000010000 */
[----:B------:R-:W3:Y:S04]  /*1410*/  @P0 LDG.E.U16 R6, desc[UR30][R76.64] ;  /* 0x0000001e4c060981 */ /* 0x000ee8000c1e1500 */
[----:B------:R-:W2:Y:S04]  /*1420*/  @P0 LDG.E.U16 R8, desc[UR30][R74.64] ;  /* 0x0000001e4a080981 */ /* 0x000ea8000c1e1500 */
[----:B------:R-:W4:Y:S04]  /*1430*/  @P0 LDG.E.U16 R10, desc[UR30][R72.64] ;  /* 0x0000001e480a0981 */ /* 0x000f28000c1e1500 */
[----:B------:R-:W4:Y:S01]  /*1440*/  @P0 LDG.E.U16 R12, desc[UR30][R70.64] ;  /* 0x0000001e460c0981 */ /* 0x000f22000c1e1500 */
[----:B------:R-:W-:-:S04]  /*1450*/  @!UP0 UIADD3 UR6, UPT, UPT, -UR4, 0x100000, URZ ;  /* 0x0010000004068890 */ /* 0x000fc8000fffe1ff */
[----:B------:R-:W-:Y:S02]  /*1460*/  @!UP0 USHF.L.U32 UR7, UR6, 0xb, URZ ;  /* 0x0000000b06078899 */ /* 0x000fe400080006ff */
[----:B------:R-:W-:Y:S01]  /*1470*/  @!UP0 USHF.L.U32 UR6, UR6, 0x1, URZ ;  /* 0x0000000106068899 */ /* 0x000fe200080006ff */
[----:B------:R-:W-:Y:S01]  /*1480*/  VOTEU.ALL UP1, P2 ;  /* 0x0000000000ff7886 */ /* 0x000fe20001020000 */
[----:B------:R-:W-:Y:S01]  /*1490*/  LOP3.LUT R3, R0, 0xff, RZ, 0xc0, !PT ;  /* 0x000000ff00037812 */ /* 0x000fe200078ec0ff */
[----:B0-----:R-:W-:Y:S02]  /*14a0*/  UIMAD UR15, UR8, UR12, URZ ;  /* 0x0000000c080f72a4 */ /* 0x001fe4000f8e02ff */
[----:B------:R-:W-:-:S04]  /*14b0*/  @!UP0 UIADD3 UR4, UPT, UPT, -UR4, 0x100000, URZ ;  /* 0x0010000004048890 */ /* 0x000fc8000fffe1ff */
[----:B------:R-:W-:Y:S02]  /*14c0*/  @!UP0 USHF.L.U32 UR5, UR4, 0xb, URZ ;  /* 0x0000000b04058899 */ /* 0x000fe400080006ff */
[----:B------:R-:W-:Y:S02]  /*14d0*/  @!UP0 USHF.L.U32 UR4, UR4, 0x1, URZ ;  /* 0x0000000104048899 */ /* 0x000fe400080006ff */
[----:B------:R-:W-:Y:S01]  /*14e0*/  UIADD3 UR14, UPT, UPT, UR9, 0x4800, URZ ;  /* 0x00004800090e7890 */ /* 0x000fe2000fffe0ff */
[----:B------:R-:W-:Y:S01]  /*14f0*/  SHF.R.U32.HI R14, RZ, 0x2, R13 ;  /* 0x00000002ff0e7819 */ /* 0x000fe2000001160d */
[----:B------:R-:W-:Y:S01]  /*1500*/  IMAD.SHL.U32 R3, R3, 0x2, RZ ;  /* 0x0000000203037824 */ /* 0x000fe200078e00ff */
[----:B------:R-:W-:Y:S01]  /*1510*/  ISETP.EQ.U32.AND P1, PT, RZ, UR23, P0 ;  /* 0x00000017ff007c0c */ /* 0x000fe20008722070 */
[----:B------:R-:W-:Y:S01]  /*1520*/  UIADD3 UR12, UPT, UPT, UR10, 0x40, URZ ;  /* 0x000000400a0c7890 */ /* 0x000fe2000fffe0ff */
[----:B------:R-:W-:Y:S02]  /*1530*/  IMAD R36, R4, UR13, RZ ;  /* 0x0000000d04247c24 */ /* 0x000fe4000f8e02ff */
[----:B------:R-:W-:Y:S01]  /*1540*/  LOP3.LUT R3, R3, R14, RZ, 0x3c, !PT ;  /* 0x0000000e03037212 */ /* 0x000fe200078e3cff */
[----:B------:R0:W0:Y:S01]  /*1550*/  @!UP1 SYNCS.EXCH.64 URZ, [UR9+0x5808], UR6 ;  /* 0x0058080609ff95b2 */ /* 0x0000220008000100 */
[----:B------:R-:W-:-:S03]  /*1560*/  VOTEU.ALL UP1, P2 ;  /* 0x0000000000ff7886 */ /* 0x000fc60001020000 */
[----:B---3--:R3:W-:Y:S04]  /*1570*/  STS.U16 [R3+UR9+0x4000], R6 ;  /* 0x0040000603007988 */ /* 0x0087e80008000409 */
[----:B--2---:R3:W-:Y:S04]  /*1580*/  STS.U16 [R3+UR9+0x4200], R8 ;  /* 0x0042000803007988 */ /* 0x0047e80008000409 */
[----:B----4-:R3:W-:Y:S04]  /*1590*/  STS.U16 [R3+UR9+0x4400], R10 ;  /* 0x0044000a03007988 */ /* 0x0107e80008000409 */
[----:B------:R3:W-:Y:S01]  /*15a0*/  STS.U16 [R3+UR9+0x4600], R12 ;  /* 0x0046000c03007988 */ /* 0x0007e20008000409 */
[----:B0-----:R0:W-:Y:S06]  /*15b0*/  MEMBAR.ALL.CTA ;  /* 0x0000000000007992 */ /* 0x0011ec0000008000 */
[----:B0-----:R-:W-:Y:S04]  /*15c0*/  FENCE.VIEW.ASYNC.S ;  /* 0x00000000000073c6 */ /* 0x001fe80000000000 */
[----:B------:R-:W0:Y:S02]  /*15d0*/  FENCE.VIEW.ASYNC.S ;  /* 0x00000000000073c6 */ /* 0x000e240000000000 */
[----:B0-----:R3:W0:Y:S02]  /*15e0*/  @!UP1 SYNCS.EXCH.64 URZ, [UR9+0x4800], UR4 ;  /* 0x0048000409ff95b2 */ /* 0x0016240008000100 */
[----:B0-----:R-:W-:Y:S06]  /*15f0*/  BAR.SYNC.DEFER_BLOCKING 0x0 ;  /* 0x0000000000007b1d */ /* 0x001fec0000010000 */
[----:B-1-3--:R-:W-:Y:S05]  /*1600*/  @!P1 BRA `(.L_x_6) ;  /* 0x0000000000909947 */ /* 0x00afea0003800000 */
[----:B------:R-:W-:Y:S02]  /*1610*/  USHF.R.U32.HI UR18, URZ, 0x4, UR9 ;  /* 0x00000004ff127899 */ /* 0x000fe40008011609 */
[----:B------:R-:W-:Y:S02]  /*1620*/  UIADD3 UR5, UPT, UPT, UR9, 0x4000, URZ ;  /* 0x0000400009057890 */ /* 0x000fe4000fffe0ff */
[----:B------:R-:W-:Y:S02]  /*1630*/  USGXT.U32 UR18, UR18, 0xe ;  /* 0x0000000e1212789a */ /* 0x000fe40008000000 */
[----:B------:R-:W-:Y:S02]  /*1640*/  USHF.R.U32.HI UR5, URZ, 0x4, UR5 ;  /* 0x00000004ff057899 */ /* 0x000fe40008011605 */
[----:B------:R-:W-:Y:S01]  /*1650*/  UIADD3 UR32, UP1, UPT, UR18, 0x1000080, URZ ;  /* 0x0100008012207890 */ /* 0x000fe2000ff3e0ff */
[----:B------:R-:W-:Y:S01]  /*1660*/  UMOV UR4, URZ ;  /* 0x000000ff00047c82 */ /* 0x000fe20008000000 */
[----:B------:R-:W-:-:S02]  /*1670*/  USGXT.U32 UR6, UR5, 0xe ;  /* 0x0000000e0506789a */ /* 0x000fc40008000000 */
[----:B------:R-:W-:Y:S01]  /*1680*/  UIADD3.X UR33, UPT, UPT, UR4, 0x40004040, URZ, UP1, !UPT ;  /* 0x4000404004217890 */ /* 0x000fe20008ffe4ff */
[----:B------:R-:W-:Y:S01]  /*1690*/  UMOV UR16, 0xfffffffe ;  /* 0xfffffffe00107882 */ /* 0x000fe20000000000 */
[----:B------:R-:W-:Y:S01]  /*16a0*/  UMOV UR17, 0x7fffbfdf ;  /* 0x7fffbfdf00117882 */ /* 0x000fe20000000000 */
[----:B------:R-:W-:Y:S01]  /*16b0*/  UMOV UR7, URZ ;  /* 0x000000ff00077c82 */ /* 0x000fe20008000000 */
[----:B------:R-:W-:Y:S02]  /*16c0*/  ULOP3.LUT UR18, UR18, 0x1000000, URZ, 0xfc, !UPT ;  /* 0x0100000012127892 */ /* 0x000fe4000f8efcff */
[----:B------:R-:W-:Y:S02]  /*16d0*/  UIADD3.64 UR16, UPT, UPT, UR6, -UR16, URZ ;  /* 0x8000001006107297 */ /* 0x000fe4000fffe0ff */
[----:B------:R-:W-:Y:S02]  /*16e0*/  UIADD3 UR26, UPT, UPT, UR10, 0x60, URZ ;  /* 0x000000600a1a7890 */ /* 0x000fe4000fffe0ff */
[----:B------:R-:W-:-:S02]  /*16f0*/  UIADD3.64 UR24, UPT, UPT, UR32, 0x180, URZ ;  /* 0x0000018020187897 */ /* 0x000fc4000fffe0ff */
[----:B------:R-:W-:Y:S02]  /*1700*/  UIADD3 UR27, UPT, UPT, UR10, 0x60, URZ ;  /* 0x000000600a1b7890 */ /* 0x000fe4000fffe0ff */
[----:B------:R-:W-:Y:S01]  /*1710*/  UIADD3.64 UR28, UPT, UPT, UR32, 0x200, URZ ;  /* 0x00000200201c7897 */ /* 0x000fe2000fffe0ff */
[----:B------:R-:W-:Y:S01]  /*1720*/  UMOV UR34, 0x0 ;  /* 0x0000000000227882 */ /* 0x000fe20000000000 */
[----:B------:R-:W-:Y:S01]  /*1730*/  UMOV UR35, 0x8088010 ;  /* 0x0808801000237882 */ /* 0x000fe20000000000 */
[----:B------:R-:W-:Y:S01]  /*1740*/  UMOV UR7, 0x80004020 ;  /* 0x8000402000077882 */ /* 0x000fe20000000000 */
[----:B------:R-:W-:Y:S01]  /*1750*/  UMOV UR19, 0x40004040 ;  /* 0x4000404000137882 */ /* 0x000fe20000000000 */
[----:B------:R-:W-:Y:S01]  /*1760*/  UMOV UR36, 0x0 ;  /* 0x0000000000247882 */ /* 0x000fe20000000000 */
[----:B------:R-:W-:Y:S01]  /*1770*/  UMOV UR37, 0x8088010 ;  /* 0x0808801000257882 */ /* 0x000fe20000000000 */
[----:B------:R-:W-:Y:S01]  /*1780*/  UMOV UR38, 0x0 ;  /* 0x0000000000267882 */ /* 0x000fe20000000000 */
[----:B------:R-:W-:Y:S01]  /*1790*/  UMOV UR39, 0x8088010 ;  /* 0x0808801000277882 */ /* 0x000fe20000000000 */
[----:B------:R-:W-:Y:S01]  /*17a0*/  UMOV UR4, UR14 ;  /* 0x0000000e00047c82 */ /* 0x000fe20008000000 */
[----:B------:R-:W-:Y:S01]  /*17b0*/  UMOV UR5, URZ ;  /* 0x000000ff00057c82 */ /* 0x000fe20008000000 */
[----:B------:R0:W-:Y:S01]  /*17c0*/  UTCHMMA gdesc[UR18], gdesc[UR6], tmem[UR12], tmem[UR34], idesc[UR35], !UPT ;  /* 0x00ff2206120075ea */ /* 0x0001e2000f80000c */
[----:B------:R-:W-:Y:S01]  /*17d0*/  UMOV UR40, 0x0 ;  /* 0x0000000000287882 */ /* 0x000fe20000000000 */
[----:B------:R-:W-:Y:S01]  /*17e0*/  UMOV UR41, 0x8088010 ;  /* 0x0808801000297882 */ /* 0x000fe20000000000 */
[----:B------:R0:W-:Y:S01]  /*17f0*/  UTCHMMA gdesc[UR32], gdesc[UR16], tmem[UR12], tmem[UR36], idesc[UR37], UPT ;  /* 0x00ff2410200075ea */ /* 0x0001e2000b80000c */
[----:B------:R-:W-:Y:S01]  /*1800*/  UMOV UR4, UR4 ;  /* 0x0000000400047c82 */ /* 0x000fe20008000000 */
[----:B------:R0:W-:Y:S01]  /*1810*/  UTCHMMA gdesc[UR24], gdesc[UR6], tmem[UR26], tmem[UR38], idesc[UR39], !UPT ;  /* 0x00ff2606180075ea */ /* 0x0001e2000f80001a */
[----:B------:R0:W-:Y:S01]  /*1820*/  UTCHMMA gdesc[UR28], gdesc[UR16], tmem[UR27], tmem[UR40], idesc[UR41], UPT ;  /* 0x00ff28101c0075ea */ /* 0x0001e2000b80001b */
[----:B------:R0:W-:Y:S01]  /*1830*/  UTCBAR [UR4], URZ ;  /* 0x000000ff040073e9 */ /* 0x0001e200080000ff */
[----:B------:R-:W-:Y:S01]  /*1840*/  NOP ;  /* 0x0000000000007918 */ /* 0x000fe20000000000 */
.L_x_6:
[----:B------:R-:W-:Y:S05]  /*1850*/  @!P0 BRA `(.L_x_7) ;  /* 0x0000000000088947 */ /* 0x000fea0003800000 */
[----:B------:R-:W1:Y:S02]  /*1860*/  SYNCS.PHASECHK.TRANS64.TRYWAIT P2, [UR9+0x4800], RZ ;  /* 0x004800ffff0075a7 */ /* 0x000e640008041109 */
[----:B-1----:R-:W-:Y:S05]  /*1870*/  @!P2 BRA `(.L_x_8) ;  /* 0x0000005400d0a947 */ /* 0x002fea0003800000 */
.L_x_7:
[----:B------:R-:W-:Y:S01]  /*1880*/  BAR.SYNC.DEFER_BLOCKING 0x0 ;  /* 0x0000000000007b1d */ /* 0x000fe20000010000 */
[----:B0-----:R-:W-:Y:S01]  /*1890*/  USHF.L.U32 UR6, UR15, 0x1, URZ ;  /* 0x000000010f067899 */ /* 0x001fe200080006ff */
[----:B------:R-:W-:Y:S01]  /*18a0*/  IMAD.SHL.U32 R39, R36, 0x2, RZ ;  /* 0x0000000224277824 */ /* 0x000fe200078e00ff */
[----:B------:R-:W-:Y:S01]  /*18b0*/  UIMAD.WIDE UR4, UR15, 0x2, URZ ;  /* 0x000000020f0478a5 */ /* 0x000fe2000f8e02ff */
[----:B------:R-:W-:Y:S01]  /*18c0*/  IMAD R38, R38, R43, RZ ;  /* 0x0000002b26267224 */ /* 0x000fe200078e02ff */
[----:B------:R-:W-:Y:S01]  /*18d0*/  LOP3.LUT P5, RZ, R0, 0xff, RZ, 0xc0, !PT ;  /* 0x000000ff00ff7812 */ /* 0x000fe200078ac0ff */
[----:B------:R-:W-:Y:S01]  /*18e0*/  IMAD.HI R36, R36, 0x2, RZ ;  /* 0x0000000224247827 */ /* 0x000fe200078e02ff */
[----:B------:R-:W-:Y:S01]  /*18f0*/  IADD3 R65, P2, P3, R39, UR6, R40 ;  /* 0x0000000627417c10 */ /* 0x000fe2000fb5e028 */
[----:B------:R-:W0:Y:S01]  /*1900*/  LDTM.x32 R4, tmem[UR11+0x40] ;  /* 0x0000400b000479ee */ /* 0x000e2200082c0000 */
[----:B------:R-:W-:Y:S01]  /*1910*/  PRMT R42, RZ, 0x7610, R42 ;  /* 0x00007610ff2a7816 */ /* 0x000fe2000000002a */
[C---:B------:R-:W-:Y:S01]  /*1920*/  IMAD R39, R43.reuse, 0x8, R38 ;  /* 0x000000082b277824 */ /* 0x040fe200078e0226 */
[----:B------:R-:W-:Y:S01]  /*1930*/  IADD3.X R41, PT, PT, R36, UR5, R41, P2, P3 ;  /* 0x0000000524297c10 */ /* 0x000fe200097e6429 */
[C---:B------:R-:W-:Y:S01]  /*1940*/  IMAD R40, R43.reuse, UR22, RZ ;  /* 0x000000162b287c24 */ /* 0x040fe2000f8e02ff */
[-C--:B------:R-:W-:Y:S01]  /*1950*/  LEA R68, P4, R38, R65.reuse, 0x1 ;  /* 0x0000004126447211 */ /* 0x080fe200078808ff */
[----:B------:R-:W-:Y:S01]  /*1960*/  IMAD R36, R43, 0x8, R39 ;  /* 0x000000082b247824 */ /* 0x000fe200078e0227 */
[-C--:B------:R-:W-:Y:S01]  /*1970*/  LEA R66, P3, R39, R65.reuse, 0x1 ;  /* 0x0000004127427211 */ /* 0x080fe200078608ff */
[----:B------:R-:W0:Y:S01]  /*1980*/  LDCU UR7, c[0x0][0x3a8] ;  /* 0x00007500ff0777ac */ /* 0x000e220008000800 */
[----:B------:R-:W-:-:S02]  /*1990*/  LEA R62, P2, R40, R65, 0x1 ;  /* 0x00000041283e7211 */ /* 0x000fc400078408ff */
[----:B------:R-:W-:Y:S02]  /*19a0*/  LEA.HI.X.SX32 R69, R38, R41, 0x1, P4 ;  /* 0x0000002926457211 */ /* 0x000fe400020f0eff */
[----:B------:R-:W-:Y:S02]  /*19b0*/  LEA R64, P4, R36, R65, 0x1 ;  /* 0x0000004124407211 */ /* 0x000fe400078808ff */
[----:B------:R-:W-:Y:S01]  /*19c0*/  LEA.HI.X.SX32 R63, R40, R41, 0x1, P2 ;  /* 0x00000029283f7211 */ /* 0x000fe200010f0eff */
[----:B------:R-:W1:Y:S01]  /*19d0*/  @!P5 SYNCS.CCTL.IV [UR9+0x4800] ;  /* 0x00480000ff00d9b1 */ /* 0x000e620008000009 */
[----:B------:R-:W-:Y:S01]  /*19e0*/  PRMT R40, RZ, 0x7610, R40 ;  /* 0x00007610ff287816 */ /* 0x000fe20000000028 */
[----:B------:R-:W-:Y:S01]  /*19f0*/  NOP ;  /* 0x0000000000007918 */ /* 0x000fe20000000000 */
[----:B------:R-:W-:Y:S02]  /*1a00*/  PRMT R44, RZ, 0x7610, R44 ;  /* 0x00007610ff2c7816 */ /* 0x000fe4000000002c */
[----:B------:R-:W-:-:S02]  /*1a10*/  PRMT R46, RZ, 0x7610, R46 ;  /* 0x00007610ff2e7816 */ /* 0x000fc4000000002e */
[-C--:B------:R-:W-:Y:S01]  /*1a20*/  LEA.HI.X.SX32 R67, R39, R41.reuse, 0x1, P3 ;  /* 0x0000002927437211 */ /* 0x080fe200018f0eff */
[----:B------:R2:W5:Y:S01]  /*1a30*/  @P0 LDG.E.U16 R40, desc[UR30][R68.64] ;  /* 0x0000001e44280981 */ /* 0x000562000c1e1500 */
[----:B------:R-:W-:Y:S01]  /*1a40*/  LEA.HI.X.SX32 R65, R36, R41, 0x1, P4 ;  /* 0x0000002924417211 */ /* 0x000fe200020f0eff */
[----:B0-----:R-:W-:Y:S01]  /*1a50*/  FMUL R4, R4, UR7 ;  /* 0x0000000704047c20 */ /* 0x001fe20008400000 */
[----:B------:R-:W-:Y:S01]  /*1a60*/  FMUL R5, R5, UR7 ;  /* 0x0000000705057c20 */ /* 0x000fe20008400000 */
[----:B------:R2:W5:Y:S01]  /*1a70*/  @P0 LDG.E.U16 R42, desc[UR30][R66.64] ;  /* 0x0000001e422a0981 */ /* 0x000562000c1e1500 */
[----:B------:R-:W-:Y:S01]  /*1a80*/  ISETP.GT.AND P3, PT, R55, -0x1, PT ;  /* 0xffffffff3700780c */ /* 0x000fe20003f64270 */
[----:B------:R-:W-:Y:S01]  /*1a90*/  FMUL R6, R6, UR7 ;  /* 0x0000000706067c20 */ /* 0x000fe20008400000 */
[C---:B------:R-:W-:Y:S01]  /*1aa0*/  ISETP.GT.AND P2, PT, R2.reuse, RZ, PT ;  /* 0x000000ff0200720c */ /* 0x040fe20003f44270 */
[----:B------:R2:W5:Y:S01]  /*1ab0*/  @P0 LDG.E.U16 R44, desc[UR30][R64.64] ;  /* 0x0000001e402c0981 */ /* 0x000562000c1e1500 */
[----:B------:R-:W-:Y:S01]  /*1ac0*/  ISETP.GT.AND P4, PT, R2, 0x1, PT ;  /* 0x000000010200780c */ /* 0x000fe20003f84270 */
[----:B------:R-:W-:Y:S01]  /*1ad0*/  FMUL R7, R7, UR7 ;  /* 0x0000000707077c20 */ /* 0x000fe20008400000 */
[----:B------:R-:W-:Y:S01]  /*1ae0*/  FSEL R48, R4, -INF , P3 ;  /* 0xff80000004307808 */ /* 0x000fe20001800000 */
[----:B------:R2:W5:Y:S01]  /*1af0*/  @P0 LDG.E.U16 R46, desc[UR30][R62.64] ;  /* 0x0000001e3e2e0981 */ /* 0x000562000c1e1500 */
[----:B------:R-:W-:Y:S01]  /*1b00*/  FMUL R8, R8, UR7 ;  /* 0x0000000708087c20 */ /* 0x000fe20008400000 */
[----:B------:R-:W-:Y:S01]  /*1b10*/  ISETP.GT.AND P3, PT, R2, 0x2, PT ;  /* 0x000000020200780c */ /* 0x000fe20003f64270 */
[----:B------:R-:W-:Y:S01]  /*1b20*/  FMUL R9, R9, UR7 ;  /* 0x0000000709097c20 */ /* 0x000fe20008400000 */
[----:B------:R-:W-:Y:S01]  /*1b30*/  FSEL R39, R5, -INF , P2 ;  /* 0xff80000005277808 */ /* 0x000fe20001000000 */
        /* <DEDUP_REMOVED lines=13> */
[----:B------:R-:W-:Y:S01]  /*1c10*/  FMNMX3 R4, R48, R39, R50, !PT ;  /* 0x0000002730047276 */ /* 0x000fe20007800032 */
        /* <DEDUP_REMOVED lines=37> */
[----:B------:R-:W-:-:S02]  /*1e70*/  FSEL R22, R16, -INF , P3 ;  /* 0xff80000010167808 */ /* 0x000fc40001800000 */
[----:B------:R-:W-:Y:S02]  /*1e80*/  FMNMX3 R4, R4, R60, R47, !PT ;  /* 0x0000003c04047276 */ /* 0x000fe4000780002f */
[C---:B------:R-:W-:Y:S02]  /*1e90*/  ISETP.GT.AND P3, PT, R2.reuse, 0xe, PT ;  /* 0x0000000e0200780c */ /* 0x040fe40003f64270 */
[----:B------:R-:W-:Y:S02]  /*1ea0*/  FSEL R15, R17, -INF , P2 ;  /* 0xff800000110f7808 */ /* 0x000fe40001000000 */
[----:B------:R-:W-:Y:S02]  /*1eb0*/  ISETP.GT.AND P2, PT, R2, 0xf, PT ;  /* 0x0000000f0200780c */ /* 0x000fe40003f44270 */
[----:B------:R-:W-:Y:S02]  /*1ec0*/  FSEL R16, R18, -INF , P4 ;  /* 0xff80000012107808 */ /* 0x000fe40002000000 */
[----:B------:R-:W-:-:S02]  /*1ed0*/  FMNMX3 R4, R4, R19, R22, !PT ;  /* 0x0000001304047276 */ /* 0x000fc40007800016 */
[----:B------:R-:W-:Y:S02]  /*1ee0*/  ISETP.GT.AND P4, PT, R2, 0x10, PT ;  /* 0x000000100200780c */ /* 0x000fe40003f84270 */
[----:B------:R-:W-:Y:S02]  /*1ef0*/  FSEL R13, R36, -INF , P3 ;  /* 0xff800000240d7808 */ /* 0x000fe40001800000 */
[----:B------:R-:W-:Y:S02]  /*1f00*/  ISETP.GT.AND P3, PT, R2, 0x11, PT ;  /* 0x000000110200780c */ /* 0x000fe40003f64270 */
[----:B------:R-:W-:Y:S02]  /*1f10*/  FSEL R10, R20, -INF , P2 ;  /* 0xff800000140a7808 */ /* 0x000fe40001000000 */
[----:B------:R-:W-:Y:S02]  /*1f20*/  FMNMX3 R4, R4, R15, R16, !PT ;  /* 0x0000000f04047276 */ /* 0x000fe40007800010 */
[----:B------:R-:W-:-:S02]  /*1f30*/  ISETP.GT.AND P2, PT, R2, 0x12, PT ;  /* 0x000000120200780c */ /* 0x000fc40003f44270 */
[----:B------:R-:W-:Y:S02]  /*1f40*/  FSEL R9, R21, -INF , P4 ;  /* 0xff80000015097808 */ /* 0x000fe40002000000 */
[----:B------:R-:W-:Y:S02]  /*1f50*/  ISETP.GT.AND P4, PT, R2, 0x13, PT ;  /* 0x000000130200780c */ /* 0x000fe40003f84270 */
[----:B------:R-:W-:Y:S02]  /*1f60*/  FSEL R12, R38, -INF , P3 ;  /* 0xff800000260c7808 */ /* 0x000fe40001800000 */
[----:B------:R-:W-:Y:S02]  /*1f70*/  FMNMX3 R8, R4, R13, R10, !PT ;  /* 0x0000000d04087276 */ /* 0x000fe4000780000a */
[----:B------:R-:W-:Y:S02]  /*1f80*/  ISETP.GT.AND P3, PT, R2, 0x14, PT ;  /* 0x000000140200780c */ /* 0x000fe40003f64270 */
[----:B------:R-:W-:-:S02]  /*1f90*/  FSEL R7, R23, -INF , P2 ;  /* 0xff80000017077808 */ /* 0x000fc40001000000 */
[----:B------:R-:W-:Y:S02]  /*1fa0*/  ISETP.GT.AND P2, PT, R2, 0x15, PT ;  /* 0x000000150200780c */ /* 0x000fe40003f44270 */
[----:B------:R-:W-:Y:S02]  /*1fb0*/  FSEL R6, R24, -INF , P4 ;  /* 0xff80000018067808 */ /* 0x000fe40002000000 */
[----:B------:R-:W-:Y:S02]  /*1fc0*/  FMNMX3 R8, R8, R9, R12, !PT ;  /* 0x0000000908087276 */ /* 0x000fe4000780000c */
[C---:B------:R-:W-:Y:S02]  /*1fd0*/  ISETP.GT.AND P4, PT, R2.reuse, 0x16, PT ;  /* 0x000000160200780c */ /* 0x040fe40003f84270 */
[----:B------:R-:W-:Y:S02]  /*1fe0*/  FSEL R4, R25, -INF , P3 ;  /* 0xff80000019047808 */ /* 0x000fe40001800000 */
[----:B------:R-:W-:-:S02]  /*1ff0*/  ISETP.GT.AND P3, PT, R2, 0x17, PT ;  /* 0x000000170200780c */ /* 0x000fc40003f64270 */
[----:B------:R-:W-:Y:S02]  /*2000*/  FSEL R5, R26, -INF , P2 ;  /* 0xff8000001a057808 */ /* 0x000fe40001000000 */
[----:B------:R-:W-:Y:S02]  /*2010*/  FMNMX3 R8, R8, R7, R6, !PT ;  /* 0x0000000708087276 */ /* 0x000fe40007800006 */
[C---:B------:R-:W-:Y:S02]  /*2020*/  ISETP.GT.AND P2, PT, R2.reuse, 0x18, PT ;  /* 0x000000180200780c */ /* 0x040fe40003f44270 */
[----:B------:R-:W-:Y:S02]  /*2030*/  FSEL R14, R27, -INF , P4 ;  /* 0xff8000001b0e7808 */ /* 0x000fe40002000000 */
[----:B------:R-:W-:Y:S02]  /*2040*/  ISETP.GT.AND P4, PT, R2, 0x19, PT ;  /* 0x000000190200780c */ /* 0x000fe40003f84270 */
[----:B------:R-:W-:-:S02]  /*2050*/  FSEL R11, R28, -INF , P3 ;  /* 0xff8000001c0b7808 */ /* 0x000fc40001800000 */
[----:B------:R-:W-:Y:S02]  /*2060*/  FMNMX3 R8, R8, R4, R5, !PT ;  /* 0x0000000408087276 */ /* 0x000fe40007800005 */
[C---:B------:R-:W-:Y:S02]  /*2070*/  ISETP.GT.AND P3, PT, R2.reuse, 0x1a, PT ;  /* 0x0000001a0200780c */ /* 0x040fe40003f64270 */
[----:B------:R-:W-:Y:S02]  /*2080*/  FSEL R18, R29, -INF , P2 ;  /* 0xff8000001d127808 */ /* 0x000fe40001000000 */
[----:B------:R-:W-:Y:S02]  /*2090*/  ISETP.GT.AND P2, PT, R2, 0x1b, PT ;  /* 0x0000001b0200780c */ /* 0x000fe40003f44270 */
[----:B------:R-:W-:Y:S02]  /*20a0*/  FSEL R17, R30, -INF , P4 ;  /* 0xff8000001e117808 */ /* 0x000fe40002000000 */
[----:B------:R-:W-:-:S02]  /*20b0*/  FMNMX3 R8, R8, R14, R11, !PT ;  /* 0x0000000e08087276 */ /* 0x000fc4000780000b */
[----:B------:R-:W-:Y:S02]  /*20c0*/  FSEL R24, R31, -INF , P3 ;  /* 0xff8000001f187808 */ /* 0x000fe40001800000 */
[C---:B------:R-:W-:Y:S02]  /*20d0*/  ISETP.GT.AND P4, PT, R2.reuse, 0x1c, PT ;  /* 0x0000001c0200780c */ /* 0x040fe40003f84270 */
[----:B------:R-:W-:Y:S02]  /*20e0*/  ISETP.GT.AND P3, PT, R2, 0x1d, PT ;  /* 0x0000001d0200780c */ /* 0x000fe40003f64270 */
[----:B------:R-:W-:Y:S02]  /*20f0*/  FSEL R21, R32, -INF , P2 ;  /* 0xff80000020157808 */ /* 0x000fe40001000000 */
[----:B------:R-:W-:Y:S02]  /*2100*/  FMNMX3 R8, R8, R18, R17, !PT ;  /* 0x0000001208087276 */ /* 0x000fe40007800011 */
[----:B------:R-:W-:-:S02]  /*2110*/  ISETP.GT.AND P2, PT, R2, 0x1e, PT ;  /* 0x0000001e0200780c */ /* 0x000fc40003f44270 */
[----:B------:R-:W-:Y:S02]  /*2120*/  FSEL R23, R33, -INF , P4 ;  /* 0xff80000021177808 */ /* 0x000fe40002000000 */
[----:B------:R-:W-:Y:S02]  /*2130*/  FSEL R20, R34, -INF , P3 ;  /* 0xff80000022147808 */ /* 0x000fe40001800000 */
[----:B------:R-:W-:Y:S02]  /*2140*/  FMNMX3 R25, R8, R24, R21, !PT ;  /* 0x0000001808197276 */ /* 0x000fe40007800015 */
[----:B------:R-:W-:Y:S02]  /*2150*/  FSEL R8, R35, -INF , P2 ;  /* 0xff80000023087808 */ /* 0x000fe40001000000 */
[----:B------:R-:W-:-:S04]  /*2160*/  FMNMX3 R25, R25, R23, R20, !PT ;  /* 0x0000001719197276 */ /* 0x000fc80007800014 */
[----:B------:R-:W-:-:S05]  /*2170*/  FMNMX3 R61, R25, -INF , R8, !PT ;  /* 0xff800000193d7876 */ /* 0x000fca0007800008 */
[--C-:B------:R-:W-:Y:S01]  /*2180*/  FADD R48, R48, -R61.reuse ;  /* 0x8000003d30307221 */ /* 0x100fe20000000000 */
[--C-:B------:R-:W-:Y:S01]  /*2190*/  FADD R39, R39, -R61.reuse ;  /* 0x8000003d27277221 */ /* 0x100fe20000000000 */
[--C-:B------:R-:W-:Y:S01]  /*21a0*/  FADD R35, R19, -R61.reuse ;  /* 0x8000003d13237221 */ /* 0x100fe20000000000 */
[--C-:B------:R-:W-:Y:S01]  /*21b0*/  FADD R50, R50, -R61.reuse ;  /* 0x8000003d32327221 */ /* 0x100fe20000000000 */
[----:B------:R-:W-:Y:S01]  /*21c0*/  FMUL R25, R48, 1.4426950216293334961 ;  /* 0x3fb8aa3b30197820 */ /* 0x000fe20000400000 */
[----:B------:R-:W-:Y:S01]  /*21d0*/  FMUL R26, R39, 1.4426950216293334961 ;  /* 0x3fb8aa3b271a7820 */ /* 0x000fe20000400000 */
[----:B------:R-:W-:Y:S01]  /*21e0*/  FMUL R36, R35, 1.4426950216293334961 ;  /* 0x3fb8aa3b23247820 */ /* 0x000fe20000400000 */
[--C-:B------:R-:W-:Y:S01]  /*21f0*/  FADD R35, R22, -R61.reuse ;  /* 0x8000003d16237221 */ /* 0x100fe20000000000 */
[----:B------:R-:W-:Y:S01]  /*2200*/  FMUL R27, R50, 1.4426950216293334961 ;  /* 0x3fb8aa3b321b7820 */ /* 0x000fe20000400000 */
[--C-:B------:R-:W-:Y:S01]  /*2210*/  FADD R54, R54, -R61.reuse ;  /* 0x8000003d36367221 */ /* 0x100fe20000000000 */
[----:B------:R-:W-:Y:S01]  /*2220*/  MUFU.EX2 R25, R25 ;  /* 0x0000001900197308 */ /* 0x000fe20000000800 */
[----:B------:R-:W-:Y:S01]  /*2230*/  FMUL R38, R35, 1.4426950216293334961 ;  /* 0x3fb8aa3b23267820 */ /* 0x000fe20000400000 */
[--C-:B------:R-:W-:Y:S01]  /*2240*/  FADD R35, R15, -R61.reuse ;  /* 0x8000003d0f237221 */ /* 0x100fe20000000000 */
[----:B------:R-:W-:Y:S01]  /*2250*/  FMUL R28, R54, 1.4426950216293334961 ;  /* 0x3fb8aa3b361c7820 */ /* 0x000fe20000400000 */
[----:B------:R-:W-:-:S04]  /*2260*/  FADD R41, R41, -R61 ;  /* 0x8000003d29297221 */ /* 0x000fc80000000000 */
[----:B------:R-:W0:Y:S01]  /*2270*/  MUFU.EX2 R26, R26 ;  /* 0x0000001a001a7308 */ /* 0x000e220000000800 */
[----:B------:R-:W-:Y:S01]  /*2280*/  FMUL R39, R35, 1.4426950216293334961 ;  /* 0x3fb8aa3b23277820 */ /* 0x000fe20000400000 */
[--C-:B------:R-:W-:Y:S01]  /*2290*/  FADD R35, R16, -R61.reuse ;  /* 0x8000003d10237221 */ /* 0x100fe20000000000 */
[----:B------:R-:W-:Y:S01]  /*22a0*/  FMUL R29, R41, 1.4426950216293334961 ;  /* 0x3fb8aa3b291d7820 */ /* 0x000fe20000400000 */
[----:B------:R-:W-:-:S04]  /*22b0*/  FADD R56, R56, -R61 ;  /* 0x8000003d38387221 */ /* 0x000fc80000000000 */
[----:B------:R-:W3:Y:S01]  /*22c0*/  MUFU.EX2 R27, R27 ;  /* 0x0000001b001b7308 */ /* 0x000ee20000000800 */
[--C-:B------:R-:W-:Y:S01]  /*22d0*/  FADD R10, R10, -R61.reuse ;  /* 0x8000003d0a0a7221 */ /* 0x100fe20000000000 */
[----:B------:R-:W-:Y:S01]  /*22e0*/  FMUL R41, R35, 1.4426950216293334961 ;  /* 0x3fb8aa3b23297820 */ /* 0x000fe20000400000 */
[----:B------:R-:W-:Y:S01]  /*22f0*/  FMUL R30, R56, 1.4426950216293334961 ;  /* 0x3fb8aa3b381e7820 */ /* 0x000fe20000400000 */
[--C-:B------:R-:W-:Y:S01]  /*2300*/  FADD R43, R43, -R61.reuse ;  /* 0x8000003d2b2b7221 */ /* 0x100fe20000000000 */
[----:B------:R-:W-:-:S03]  /*2310*/  FADD R35, R13, -R61 ;  /* 0x8000003d0d237221 */ /* 0x000fc60000000000 */
[----:B------:R-:W4:Y:S01]  /*2320*/  MUFU.EX2 R28, R28 ;  /* 0x0000001c001c7308 */ /* 0x000f220000000800 */
[----:B------:R-:W-:Y:S01]  /*2330*/  FMUL R10, R10, 1.4426950216293334961 ;  /* 0x3fb8aa3b0a0a7820 */ /* 0x000fe20000400000 */
[----:B------:R-:W-:Y:S01]  /*2340*/  FMUL R31, R43, 1.4426950216293334961 ;  /* 0x3fb8aa3b2b1f7820 */ /* 0x000fe20000400000 */
[----:B------:R-:W-:Y:S01]  /*2350*/  FADD R58, R58, -R61 ;  /* 0x8000003d3a3a7221 */ /* 0x000fe20000000000 */
[----:B------:R-:W-:-:S04]  /*2360*/  FMUL R48, R35, 1.4426950216293334961 ;  /* 0x3fb8aa3b23307820 */ /* 0x000fc80000400000 */
[----:B------:R-:W0:Y:S01]  /*2370*/  MUFU.EX2 R29, R29 ;  /* 0x0000001d001d7308 */ /* 0x000e220000000800 */
[----:B------:R-:W-:Y:S01]  /*2380*/  FMUL R32, R58, 1.4426950216293334961 ;  /* 0x3fb8aa3b3a207820 */ /* 0x000fe20000400000 */
[--C-:B------:R-:W-:Y:S01]  /*2390*/  FADD R45, R45, -R61.reuse ;  /* 0x8000003d2d2d7221 */ /* 0x100fe20000000000 */
[----:B------:R-:W-:-:S05]  /*23a0*/  FADD R7, R7, -R61 ;  /* 0x8000003d07077221 */ /* 0x000fca0000000000 */
[----:B------:R-:W0:Y:S01]  /*23b0*/  MUFU.EX2 R30, R30 ;  /* 0x0000001e001e7308 */ /* 0x000e220000000800 */
[----:B------:R-:W-:Y:S01]  /*23c0*/  FMUL R33, R45, 1.4426950216293334961 ;  /* 0x3fb8aa3b2d217820 */ /* 0x000fe20000400000 */
[----:B------:R-:W-:-:S06]  /*23d0*/  FADD R60, R60, -R61 ;  /* 0x8000003d3c3c7221 */ /* 0x000fcc0000000000 */
[----:B------:R0:W-:Y:S01]  /*23e0*/  MUFU.EX2 R35, R10 ;  /* 0x0000000a00237308 */ /* 0x0001e20000000800 */
[----:B------:R-:W-:Y:S01]  /*23f0*/  FADD R47, R47, -R61 ;  /* 0x8000003d2f2f7221 */ /* 0x000fe20000000000 */
[----:B------:R-:W-:Y:S01]  /*2400*/  FMUL R7, R7, 1.4426950216293334961 ;  /* 0x3fb8aa3b07077820 */ /* 0x000fe20000400000 */
[----:B0-----:R-:W-:-:S05]  /*2410*/  FADD R10, R25, R26 ;  /* 0x0000001a190a7221 */ /* 0x001fca0000000000 */
[----:B------:R-:W0:Y:S01]  /*2420*/  MUFU.EX2 R31, R31 ;  /* 0x0000001f001f7308 */ /* 0x000e220000000800 */
[----:B------:R-:W-:Y:S01]  /*2430*/  FADD R6, R6, -R61 ;  /* 0x8000003d06067221 */ /* 0x000fe20000000000 */
[----:B------:R-:W-:-:S06]  /*2440*/  FMUL R34, R60, 1.4426950216293334961 ;  /* 0x3fb8aa3b3c227820 */ /* 0x000fcc0000400000 */
[----:B------:R3:W-:Y:S01]  /*2450*/  MUFU.EX2 R16, R39 ;  /* 0x0000002700107308 */ /* 0x0007e20000000800 */
[----:B------:R-:W-:Y:S01]  /*2460*/  FMUL R47, R47, 1.4426950216293334961 ;  /* 0x3fb8aa3b2f2f7820 */ /* 0x000fe20000400000 */
[----:B------:R-:W-:Y:S01]  /*2470*/  FMUL R6, R6, 1.4426950216293334961 ;  /* 0x3fb8aa3b06067820 */ /* 0x000fe20000400000 */
[----:B---3--:R-:W-:-:S05]  /*2480*/  FADD R39, R27, R10 ;  /* 0x0000000a1b277221 */ /* 0x008fca0000000000 */
[----:B------:R-:W3:Y:S01]  /*2490*/  MUFU.EX2 R32, R32 ;  /* 0x0000002000207308 */ /* 0x000ee20000000800 */
[----:B----4-:R-:W-:Y:S01]  /*24a0*/  FADD R10, R28, R39 ;  /* 0x000000271c0a7221 */ /* 0x010fe20000000000 */
[----:B------:R-:W-:-:S06]  /*24b0*/  FADD R4, R4, -R61 ;  /* 0x8000003d04047221 */ /* 0x000fcc0000000000 */
[----:B------:R-:W4:Y:S08]  /*24c0*/  MUFU.EX2 R33, R33 ;  /* 0x0000002100217308 */ /* 0x000f300000000800 */
[----:B------:R0:W-:Y:S01]  /*24d0*/  MUFU.EX2 R50, R7 ;  /* 0x0000000700327308 */ /* 0x0001e20000000800 */
[----:B------:R-:W-:Y:S01]  /*24e0*/  FMUL R4, R4, 1.4426950216293334961 ;  /* 0x3fb8aa3b04047820 */ /* 0x000fe20000400000 */
[----:B0-----:R-:W-:-:S06]  /*24f0*/  FADD R7, R29, R10 ;  /* 0x0000000a1d077221 */ /* 0x001fcc0000000000 */
[----:B------:R-:W-:Y:S08]  /*2500*/  MUFU.EX2 R19, R47 ;  /* 0x0000002f00137308 */ /* 0x000ff00000000800 */
[----:B------:R-:W0:Y:S08]  /*2510*/  MUFU.EX2 R34, R34 ;  /* 0x0000002200227308 */ /* 0x000e300000000800 */
[----:B------:R0:W-:Y:S02]  /*2520*/  MUFU.EX2 R47, R6 ;  /* 0x00000006002f7308 */ /* 0x0001e40000000800 */
[----:B0-----:R-:W-:-:S06]  /*2530*/  FADD R6, R30, R7 ;  /* 0x000000071e067221 */ /* 0x001fcc0000000000 */
[----:B------:R-:W0:Y:S01]  /*2540*/  MUFU.EX2 R22, R36 ;  /* 0x0000002400167308 */ /* 0x000e220000000800 */
[----:B------:R-:W-:Y:S01]  /*2550*/  FADD R7, R31, R6 ;  /* 0x000000061f077221 */ /* 0x000fe20000000000 */
[----:B------:R-:W-:-:S06]  /*2560*/  FADD R5, R5, -R61 ;  /* 0x8000003d05057221 */ /* 0x000fcc0000000000 */
[----:B------:R3:W-:Y:S01]  /*2570*/  MUFU.EX2 R54, R4 ;  /* 0x0000000400367308 */ /* 0x0007e20000000800 */
[----:B------:R-:W-:Y:S01]  /*2580*/  FMUL R5, R5, 1.4426950216293334961 ;  /* 0x3fb8aa3b05057820 */ /* 0x000fe20000400000 */
[----:B---3--:R-:W-:-:S06]  /*2590*/  FADD R4, R32, R7 ;  /* 0x0000000720047221 */ /* 0x008fcc0000000000 */
[----:B------:R-:W3:Y:S01]  /*25a0*/  MUFU.EX2 R15, R38 ;  /* 0x00000026000f7308 */ /* 0x000ee20000000800 */
[----:B----4-:R-:W-:-:S04]  /*25b0*/  FADD R7, R33, R4 ;  /* 0x0000000421077221 */ /* 0x010fc80000000000 */
[----:B------:R-:W-:-:S03]  /*25c0*/  FADD R4, R34, R7 ;  /* 0x0000000722047221 */ /* 0x000fc60000000000 */
[----:B------:R-:W4:Y:S01]  /*25d0*/  MUFU.EX2 R13, R41 ;  /* 0x00000029000d7308 */ /* 0x000f220000000800 */
[----:B------:R-:W-:-:S07]  /*25e0*/  FADD R9, R9, -R61 ;  /* 0x8000003d09097221 */ /* 0x000fce0000000000 */
[----:B------:R0:W-:Y:S01]  /*25f0*/  MUFU.EX2 R49, R5 ;  /* 0x0000000500317308 */ /* 0x0001e20000000800 */
[----:B------:R-:W-:Y:S01]  /*2600*/  FMUL R36, R9, 1.4426950216293334961 ;  /* 0x3fb8aa3b09247820 */ /* 0x000fe20000400000 */
[----:B------:R-:W-:Y:S01]  /*2610*/  FADD R9, R12, -R61 ;  /* 0x8000003d0c097221 */ /* 0x000fe20000000000 */
[----:B0-----:R-:W-:-:S05]  /*2620*/  FADD R5, R19, R4 ;  /* 0x0000000413057221 */ /* 0x001fca0000000000 */
[----:B------:R-:W0:Y:S01]  /*2630*/  MUFU.EX2 R48, R48 ;  /* 0x0000003000307308 */ /* 0x000e220000000800 */
[----:B------:R-:W-:Y:S01]  /*2640*/  FADD R4, R22, R5 ;  /* 0x0000000516047221 */ /* 0x000fe20000000000 */
[----:B------:R-:W-:-:S03]  /*2650*/  FMUL R9, R9, 1.4426950216293334961 ;  /* 0x3fb8aa3b09097820 */ /* 0x000fc60000400000 */
[----:B---3--:R-:W-:-:S03]  /*2660*/  FADD R5, R15, R4 ;  /* 0x000000040f057221 */ /* 0x008fc60000000000 */
[----:B------:R-:W3:Y:S01]  /*2670*/  MUFU.EX2 R12, R36 ;  /* 0x00000024000c7308 */ /* 0x000ee20000000800 */
[----:B------:R-:W-:-:S04]  /*2680*/  FADD R4, R16, R5 ;  /* 0x0000000510047221 */ /* 0x000fc80000000000 */
[----:B----4-:R-:W-:-:S03]  /*2690*/  FADD R5, R13, R4 ;  /* 0x000000040d057221 */ /* 0x010fc60000000000 */
[----:B------:R-:W4:Y:S01]  /*26a0*/  MUFU.EX2 R45, R9 ;  /* 0x00000009002d7308 */ /* 0x000f220000000800 */
[----:B0-----:R-:W-:Y:S01]  /*26b0*/  FADD R4, R48, R5 ;  /* 0x0000000530047221 */ /* 0x001fe20000000000 */
[----:B------:R-:W-:-:S03]  /*26c0*/  FADD R14, R14, -R61 ;  /* 0x8000003d0e0e7221 */ /* 0x000fc60000000000 */
[----:B------:R-:W-:Y:S01]  /*26d0*/  FADD R5, R35, R4 ;  /* 0x0000000423057221 */ /* 0x000fe20000000000 */
[----:B------:R-:W-:-:S03]  /*26e0*/  FMUL R14, R14, 1.4426950216293334961 ;  /* 0x3fb8aa3b0e0e7820 */ /* 0x000fc60000400000 */
[----:B---3--:R-:W-:Y:S01]  /*26f0*/  FADD R4, R12, R5 ;  /* 0x000000050c047221 */ /* 0x008fe20000000000 */
[--C-:B------:R-:W-:Y:S01]  /*2700*/  FADD R11, R11, -R61.reuse ;  /* 0x8000003d0b0b7221 */ /* 0x100fe20000000000 */
[--C-:B------:R-:W-:Y:S01]  /*2710*/  FADD R18, R18, -R61.reuse ;  /* 0x8000003d12127221 */ /* 0x100fe20000000000 */
[--C-:B------:R-:W-:Y:S01]  /*2720*/  FADD R8, R8, -R61.reuse ;  /* 0x8000003d08087221 */ /* 0x100fe20000000000 */
[----:B----4-:R-:W-:Y:S01]  /*2730*/  FADD R5, R45, R4 ;  /* 0x000000042d057221 */ /* 0x010fe20000000000 */
[----:B------:R-:W0:Y:S01]  /*2740*/  MUFU.EX2 R56, R14 ;  /* 0x0000000e00387308 */ /* 0x000e220000000800 */
[----:B------:R-:W-:Y:S01]  /*2750*/  FMUL R11, R11, 1.4426950216293334961 ;  /* 0x3fb8aa3b0b0b7820 */ /* 0x000fe20000400000 */
[--C-:B------:R-:W-:Y:S01]  /*2760*/  FADD R17, R17, -R61.reuse ;  /* 0x8000003d11117221 */ /* 0x100fe20000000000 */
[--C-:B------:R-:W-:Y:S01]  /*2770*/  FADD R24, R24, -R61.reuse ;  /* 0x8000003d18187221 */ /* 0x100fe20000000000 */
[--C-:B------:R-:W-:Y:S01]  /*2780*/  FADD R21, R21, -R61.reuse ;  /* 0x8000003d15157221 */ /* 0x100fe20000000000 */
[--C-:B------:R-:W-:Y:S01]  /*2790*/  FADD R23, R23, -R61.reuse ;  /* 0x8000003d17177221 */ /* 0x100fe20000000000 */
[----:B------:R-:W-:Y:S01]  /*27a0*/  FADD R20, R20, -R61 ;  /* 0x8000003d14147221 */ /* 0x000fe20000000000 */
[----:B------:R-:W-:Y:S01]  /*27b0*/  FADD R6, R50, R5 ;  /* 0x0000000532067221 */ /* 0x000fe20000000000 */
[----:B------:R-:W-:Y:S01]  /*27c0*/  FMUL R18, R18, 1.4426950216293334961 ;  /* 0x3fb8aa3b12127820 */ /* 0x000fe20000400000 */
[----:B------:R-:W-:Y:S01]  /*27d0*/  FMUL R41, R8, 1.4426950216293334961 ;  /* 0x3fb8aa3b08297820 */ /* 0x000fe20000400000 */
[----:B------:R-:W3:Y:S01]  /*27e0*/  MUFU.EX2 R51, R11 ;  /* 0x0000000b00337308 */ /* 0x000ee20000000800 */
[----:B------:R-:W-:Y:S01]  /*27f0*/  FMUL R17, R17, 1.4426950216293334961 ;  /* 0x3fb8aa3b11117820 */ /* 0x000fe20000400000 */
[----:B------:R-:W-:Y:S01]  /*2800*/  FMUL R24, R24, 1.4426950216293334961 ;  /* 0x3fb8aa3b18187820 */ /* 0x000fe20000400000 */
[----:B------:R-:W-:Y:S01]  /*2810*/  FMUL R21, R21, 1.4426950216293334961 ;  /* 0x3fb8aa3b15157820 */ /* 0x000fe20000400000 */
[----:B------:R-:W-:Y:S01]  /*2820*/  FMUL R23, R23, 1.4426950216293334961 ;  /* 0x3fb8aa3b17177820 */ /* 0x000fe20000400000 */
[----:B------:R-:W-:Y:S01]  /*2830*/  FMUL R20, R20, 1.4426950216293334961 ;  /* 0x3fb8aa3b14147820 */ /* 0x000fe20000400000 */
[----:B------:R-:W-:-:S02]  /*2840*/  FADD R9, R47, R6 ;  /* 0x000000062f097221 */ /* 0x000fc40000000000 */
[----:B------:R-:W4:Y:S02]  /*2850*/  MUFU.EX2 R18, R18 ;  /* 0x0000001200127308 */ /* 0x000f240000000800 */
[----:B------:R-:W-:-:S06]  /*2860*/  FADD R10, R54, R9 ;  /* 0x00000009360a7221 */ /* 0x000fcc0000000000 */
[----:B------:R0:W-:Y:S01]  /*2870*/  MUFU.EX2 R58, R17 ;  /* 0x00000011003a7308 */ /* 0x0001e20000000800 */
[----:B------:R-:W-:-:S07]  /*2880*/  UIADD3 UR16, UPT, UPT, UR10, 0x80, URZ ;  /* 0x000000800a107890 */ /* 0x000fce000fffe0ff */
[----:B------:R-:W1:Y:S01]  /*2890*/  MUFU.EX2 R43, R24 ;  /* 0x00000018002b7308 */ /* 0x000e620000000800 */
[----:B0-----:R-:W-:-:S07]  /*28a0*/  FADD R17, R49, R10 ;  /* 0x0000000a31117221 */ /* 0x001fce0000000000 */
[----:B------:R-:W-:Y:S08]  /*28b0*/  MUFU.EX2 R36, R21 ;  /* 0x0000001500247308 */ /* 0x000ff00000000800 */
[----:B------:R-:W0:Y:S08]  /*28c0*/  MUFU.EX2 R39, R23 ;  /* 0x0000001700277308 */ /* 0x000e300000000800 */
[----:B------:R0:W-:Y:S08]  /*28d0*/  MUFU.EX2 R38, R20 ;  /* 0x0000001400267308 */ /* 0x0001f00000000800 */
[----:B------:R-:W1:Y:S01]  /*28e0*/  MUFU.EX2 R41, R41 ;  /* 0x0000002900297308 */ /* 0x000e620000000800 */
[----:B------:R-:W-:Y:S01]  /*28f0*/  FADD R14, R56, R17 ;  /* 0x00000011380e7221 */ /* 0x000fe20000000000 */
[----:B------:R-:W-:-:S03]  /*2900*/  UIADD3 UR17, UPT, UPT, UR20, UR16, URZ ;  /* 0x0000001014117290 */ /* 0x000fc6000fffe0ff */
[----:B---3--:R-:W-:Y:S01]  /*2910*/  FADD R17, R51, R14 ;  /* 0x0000000e33117221 */ /* 0x008fe20000000000 */
[----:B------:R-:W-:Y:S01]  /*2920*/  ULEA UR17, UR21, UR17, 0x2 ;  /* 0x0000001115117291 */ /* 0x000fe2000f8e10ff */
[----:B------:R-:W-:Y:S01]  /*2930*/  F2FP.F16.F32.PACK_AB R10, R16, R15 ;  /* 0x0000000f100a723e */ /* 0x000fe200000000ff */
[----:B0-----:R-:W-:Y:S01]  /*2940*/  FADD R20, -R61, -INF ;  /* 0xff8000003d147421 */ /* 0x001fe20000000100 */
[----:B------:R-:W-:Y:S01]  /*2950*/  F2FP.F16.F32.PACK_AB R9, R22, R19 ;  /* 0x000000131609723e */ /* 0x000fe200000000ff */
[----:B----4-:R-:W-:Y:S01]  /*2960*/  FADD R21, R18, R17 ;  /* 0x0000001112157221 */ /* 0x010fe20000000000 */
[----:B------:R-:W-:Y:S02]  /*2970*/  F2FP.F16.F32.PACK_AB R11, R48, R13 ;  /* 0x0000000d300b723e */ /* 0x000fe400000000ff */
[----:B------:R-:W-:Y:S02]  /*2980*/  F2FP.F16.F32.PACK_AB R16, R18, R51 ;  /* 0x000000331210723e */ /* 0x000fe400000000ff */
[----:B------:R-:W-:-:S02]  /*2990*/  F2FP.F16.F32.PACK_AB R4, R26, R25 ;  /* 0x000000191a04723e */ /* 0x000fc400000000ff */
[----:B------:R-:W-:Y:S02]  /*29a0*/  F2FP.F16.F32.PACK_AB R5, R28, R27 ;  /* 0x0000001b1c05723e */ /* 0x000fe400000000ff */
[----:B------:R-:W-:Y:S02]  /*29b0*/  F2FP.F16.F32.PACK_AB R6, R30, R29 ;  /* 0x0000001d1e06723e */ /* 0x000fe400000000ff */
[----:B------:R-:W-:Y:S02]  /*29c0*/  F2FP.F16.F32.PACK_AB R7, R32, R31 ;  /* 0x0000001f2007723e */ /* 0x000fe400000000ff */
[----:B------:R-:W-:Y:S02]  /*29d0*/  F2FP.F16.F32.PACK_AB R8, R34, R33 ;  /* 0x000000212208723e */ /* 0x000fe400000000ff */
[----:B------:R-:W-:Y:S02]  /*29e0*/  F2FP.F16.F32.PACK_AB R12, R12, R35 ;  /* 0x000000230c0c723e */ /* 0x000fe400000000ff */
[----:B------:R-:W-:-:S02]  /*29f0*/  F2FP.F16.F32.PACK_AB R13, R50, R45 ;  /* 0x0000002d320d723e */ /* 0x000fc400000000ff */
[----:B------:R-:W-:Y:S02]  /*2a00*/  F2FP.F16.F32.PACK_AB R14, R54, R47 ;  /* 0x0000002f360e723e */ /* 0x000fe400000000ff */
[----:B------:R-:W-:Y:S02]  /*2a10*/  F2FP.F16.F32.PACK_AB R15, R56, R49 ;  /* 0x00000031380f723e */ /* 0x000fe400000000ff */
[----:B-1----:R-:W-:Y:S02]  /*2a20*/  F2FP.F16.F32.PACK_AB R17, R43, R58 ;  /* 0x0000003a2b11723e */ /* 0x002fe400000000ff */
[----:B------:R-:W-:Y:S02]  /*2a30*/  F2FP.F16.F32.PACK_AB R18, R39, R36 ;  /* 0x000000242712723e */ /* 0x000fe400000000ff */
[----:B------:R-:W-:Y:S01]  /*2a40*/  F2FP.F16.F32.PACK_AB R19, R41, R38 ;  /* 0x000000262913723e */ /* 0x000fe200000000ff */
[----:B--2---:R-:W-:Y:S06]  /*2a50*/  @!P0 BRA `(.L_x_9) ;  /* 0x0000000000048947 */ /* 0x004fec0003800000 */
[----:B------:R0:W-:Y:S02]  /*2a60*/  STTM.x16 tmem[UR17], R4 ;  /* 0x00000004000079ed */ /* 0x0001e40008240011 */
.L_x_9:
[----:B-----5:R1:W-:Y:S01]  /*2a70*/  STS.U16 [R3+UR9+0x4000], R40 ;  /* 0x0040002803007988 */ /* 0x0203e20008000409 */
[----:B------:R-:W-:Y:S01]  /*2a80*/  FMUL R45, R20, 1.4426950216293334961 ;  /* 0x3fb8aa3b142d7820 */ /* 0x000fe20000400000 */
[----:B------:R-:W-:Y:S02]  /*2a90*/  FADD R58, R58, R21 ;  /* 0x000000153a3a7221 */ /* 0x000fe40000000000 */
[----:B------:R1:W-:Y:S02]  /*2aa0*/  STS.U16 [R3+UR9+0x4200], R42 ;  /* 0x0042002a03007988 */ /* 0x0003e40008000409 */
[----:B------:R-:W-:Y:S01]  /*2ab0*/  FADD R43, R43, R58 ;  /* 0x0000003a2b2b7221 */ /* 0x000fe20000000000 */
[----:B------:R-:W2:Y:S01]  /*2ac0*/  MUFU.EX2 R45, R45 ;  /* 0x0000002d002d7308 */ /* 0x000ea20000000800 */
[----:B------:R1:W-:Y:S04]  /*2ad0*/  STS.U16 [R3+UR9+0x4400], R44 ;  /* 0x0044002c03007988 */ /* 0x0003e80008000409 */
[----:B------:R1:W-:Y:S01]  /*2ae0*/  STS.U16 [R3+UR9+0x4600], R46 ;  /* 0x0046002e03007988 */ /* 0x0003e20008000409 */
[----:B------:R-:W3:Y:S02]  /*2af0*/  FENCE.VIEW.ASYNC.T ;  /* 0x00000000000073c6 */ /* 0x000ee40000000200 */
[----:B---3--:R-:W-:Y:S06]  /*2b00*/  BAR.SYNC.DEFER_BLOCKING 0x0 ;  /* 0x0000000000007b1d */ /* 0x008fec0000010000 */
[----:B0-----:R-:W0:Y:S01]  /*2b10*/  LDTM.x32 R4, tmem[UR11] ;  /* 0x0000000b000479ee */ /* 0x001e2200082c0000 */
[----:B------:R-:W-:Y:S01]  /*2b20*/  NOP ;  /* 0x0000000000007918 */ /* 0x000fe20000000000 */
[----:B-1----:R-:W-:Y:S05]  /*2b30*/  @!P0 BRA `(.L_x_10) ;  /* 0x0000000000848947 */ /* 0x002fea0003800000 */
[C---:B0-2---:R-:W-:Y:S01]  /*2b40*/  FMUL R4, R45.reuse, R4 ;  /* 0x000000042d047220 */ /* 0x045fe20000400000 */
[C---:B------:R-:W-:Y:S01]  /*2b50*/  FMUL R5, R45.reuse, R5 ;  /* 0x000000052d057220 */ /* 0x040fe20000400000 */
        /* <DEDUP_REMOVED lines=29> */
[----:B------:R-:W-:-:S04]  /*2d30*/  FMUL R35, R45, R35 ;  /* 0x000000232d237220 */ /* 0x000fc80000400000 */
[----:B------:R1:W-:Y:S03]  /*2d40*/  STTM.x32 tmem[UR11], R4 ;  /* 0x00000004000079ed */ /* 0x0003e600082c000b */
.L_x_10:
[----:B0-----:R-:W0:Y:S02]  /*2d50*/  FENCE.VIEW.ASYNC.T ;  /* 0x00000000000073c6 */ /* 0x001e240000000200 */
[----:B0-----:R-:W-:Y:S01]  /*2d60*/  BAR.SYNC.DEFER_BLOCKING 0x0 ;  /* 0x0000000000007b1d */ /* 0x001fe20000010000 */
[----:B------:R-:W-:Y:S01]  /*2d70*/  FADD R36, R36, R43 ;  /* 0x0000002b24247221 */ /* 0x000fe20000000000 */
[----:B------:R-:W-:Y:S01]  /*2d80*/  UIADD3 UR22, UPT, UPT, UR9, 0x5800, URZ ;  /* 0x0000580009167890 */ /* 0x000fe2000fffe0ff */
[----:B------:R-:W-:Y:S02]  /*2d90*/  FSEL R61, R61, -INF , P0 ;  /* 0xff8000003d3d7808 */ /* 0x000fe40000000000 */
[----:B------:R-:W-:-:S04]  /*2da0*/  FADD R39, R39, R36 ;  /* 0x0000002427277221 */ /* 0x000fc80000000000 */
[----:B------:R-:W-:-:S04]  /*2db0*/  FADD R38, R38, R39 ;  /* 0x0000002726267221 */ /* 0x000fc80000000000 */
[----:B------:R-:W-:-:S04]  /*2dc0*/  FADD R38, R41, R38 ;  /* 0x0000002629267221 */ /* 0x000fc80000000000 */
[----:B--2---:R-:W-:-:S05]  /*2dd0*/  FADD R38, R45, R38 ;  /* 0x000000262d267221 */ /* 0x004fca0000000000 */
[----:B------:R-:W-:Y:S01]  /*2de0*/  FSEL R53, R38, 1, P0 ;  /* 0x3f80000026357808 */ /* 0x000fe20000000000 */
[----:B------:R0:W-:Y:S06]  /*2df0*/  MEMBAR.ALL.CTA ;  /* 0x0000000000007992 */ /* 0x0001ec0000008000 */
[----:B0-----:R-:W0:Y:S02]  /*2e00*/  FENCE.VIEW.ASYNC.S ;  /* 0x00000000000073c6 */ /* 0x001e240000000000 */
[----:B0-----:R-:W-:Y:S06]  /*2e10*/  BAR.SYNC.DEFER_BLOCKING 0x0 ;  /* 0x0000000000007b1d */ /* 0x001fec0000010000 */
[----:B------:R-:W-:Y:S05]  /*2e20*/  @!P1 BRA `(.L_x_11) ;  /* 0x0000000000889947 */ /* 0x000fea0003800000 */
[----:B------:R-:W-:Y:S01]  /*2e30*/  UIADD3 UR4, UPT, UPT, UR9, 0x4000, URZ ;  /* 0x0000400009047890 */ /* 0x000fe2000fffe0ff */
[----:B------:R-:W-:Y:S01]  /*2e40*/  BSSY.RECONVERGENT B0, `(.L_x_12) ;  /* 0x000001f000007945 */ /* 0x000fe20003800200 */
[----:B------:R-:W-:Y:S02]  /*2e50*/  ELECT P0, URZ, PT ;  /* 0x0000000000ff782f */ /* 0x000fe40003800000 */
[----:B------:R-:W-:Y:S02]  /*2e60*/  USHF.R.U32.HI UR6, URZ, 0x4, UR4 ;  /* 0x00000004ff067899 */ /* 0x000fe40008011604 */
[----:B------:R-:W-:Y:S02]  /*2e70*/  UIADD3 UR5, UPT, UPT, UR10, 0x88, URZ ;  /* 0x000000880a057890 */ /* 0x000fe4000fffe0ff */
[----:B------:R-:W-:Y:S01]  /*2e80*/  USGXT.U32 UR6, UR6, 0xe ;  /* 0x0000000e0606789a */ /* 0x000fe20008000000 */
[----:B------:R-:W-:Y:S01]  /*2e90*/  UMOV UR4, URZ ;  /* 0x000000ff00047c82 */ /* 0x000fe20008000000 */
[----:B------:R-:W-:-:S02]  /*2ea0*/  UIADD3 UR15, UPT, UPT, UR10, 0x20, URZ ;  /* 0x000000200a0f7890 */ /* 0x000fc4000fffe0ff */
[----:B------:R-:W-:Y:S02]  /*2eb0*/  UIADD3 UR24, UP1, UPT, UR6, 0x2, URZ ;  /* 0x0000000206187890 */ /* 0x000fe4000ff3e0ff */
[----:B------:R-:W-:Y:S02]  /*2ec0*/  UIADD3 UR18, UPT, UPT, UR10, 0x90, URZ ;  /* 0x000000900a127890 */ /* 0x000fe4000fffe0ff */
[----:B------:R-:W-:Y:S02]  /*2ed0*/  UIADD3.X UR25, UPT, UPT, UR4, -0x7fffbfe0, URZ, UP1, !UPT ;  /* 0x8000402004197890 */ /* 0x000fe40008ffe4ff */
[----:B------:R-:W-:Y:S02]  /*2ee0*/  UIADD3 UR32, UPT, UPT, UR10, 0x20, URZ ;  /* 0x000000200a207890 */ /* 0x000fe4000fffe0ff */
[----:B------:R-:W-:Y:S01]  /*2ef0*/  UIADD3 UR19, UPT, UPT, UR10, 0x98, URZ ;  /* 0x000000980a137890 */ /* 0x000fe2000fffe0ff */
[----:B------:R-:W-:Y:S01]  /*2f00*/  UMOV UR20, 0x0 ;  /* 0x0000000000147882 */ /* 0x000fe20000000000 */
[----:B------:R-:W-:Y:S01]  /*2f10*/  UMOV UR21, 0x8080010 ;  /* 0x0808001000157882 */ /* 0x000fe20000000000 */
[----:B------:R-:W-:Y:S01]  /*2f20*/  UMOV UR7, 0x80004020 ;  /* 0x8000402000077882 */ /* 0x000fe20000000000 */
[----:B------:R-:W-:Y:S01]  /*2f30*/  UMOV UR26, 0x0 ;  /* 0x00000000001a7882 */ /* 0x000fe20000000000 */
[----:B------:R-:W-:Y:S01]  /*2f40*/  UMOV UR27, 0x8080010 ;  /* 0x08080010001b7882 */ /* 0x000fe20000000000 */
[----:B------:R-:W-:Y:S01]  /*2f50*/  UMOV UR28, 0x0 ;  /* 0x00000000001c7882 */ /* 0x000fe20000000000 */
[----:B------:R-:W-:Y:S01]  /*2f60*/  UMOV UR29, 0x8080010 ;  /* 0x08080010001d7882 */ /* 0x000fe20000000000 */
[----:B------:R0:W-:Y:S01]  /*2f70*/  UTCHMMA tmem[UR16], gdesc[UR6], tmem[UR10], tmem[UR20], idesc[UR21], UPT ;  /* 0x00ff1406100079ea */ /* 0x0001e2000b80000a */
[----:B------:R-:W-:Y:S01]  /*2f80*/  UMOV UR34, 0x0 ;  /* 0x0000000000227882 */ /* 0x000fe20000000000 */
[----:B------:R-:W-:Y:S01]  /*2f90*/  UMOV UR35, 0x8080010 ;  /* 0x0808001000237882 */ /* 0x000fe20000000000 */
[----:B------:R0:W-:Y:S01]  /*2fa0*/  UTCHMMA tmem[UR5], gdesc[UR24], tmem[UR10], tmem[UR26], idesc[UR27], UPT ;  /* 0x00ff1a18050079ea */ /* 0x0001e2000b80000a */
[----:B------:R0:W-:Y:S01]  /*2fb0*/  UTCHMMA tmem[UR18], gdesc[UR6], tmem[UR15], tmem[UR28], idesc[UR29], UPT ;  /* 0x00ff1c06120079ea */ /* 0x0001e2000b80000f */
[----:B------:R0:W-:Y:S01]  /*2fc0*/  UTCHMMA tmem[UR19], gdesc[UR24], tmem[UR32], tmem[UR34], idesc[UR35], UPT ;  /* 0x00ff2218130079ea */ /* 0x0001e2000b800020 */
[----:B------:R-:W-:Y:S05]  /*2fd0*/  @!P0 BRA `(.L_x_13) ;  /* 0x0000000000148947 */ /* 0x000fea0003800000 */
[----:B------:R-:W-:Y:S01]  /*2fe0*/  UMOV UR4, UR22 ;  /* 0x0000001600047c82 */ /* 0x000fe20008000000 */
[----:B0-----:R-:W-:Y:S02]  /*2ff0*/  UMOV UR5, URZ ;  /* 0x000000ff00057c82 */ /* 0x001fe40008000000 */
[----:B------:R-:W-:Y:S02]  /*3000*/  UMOV UR4, UR4 ;  /* 0x0000000400047c82 */ /* 0x000fe40008000000 */
[----:B------:R2:W-:Y:S01]  /*3010*/  UTCBAR [UR4], URZ ;  /* 0x000000ff040073e9 */ /* 0x0005e200080000ff */
[----:B------:R-:W-:Y:S02]  /*3020*/  NOP ;  /* 0x0000000000007918 */ /* 0x000fe40000000000 */
.L_x_13:
[----:B0-2---:R-:W-:Y:S05]  /*3030*/  BSYNC.RECONVERGENT B0 ;  /* 0x0000000000007941 */ /* 0x005fea0003800200 */
.L_x_12:
[----:B------:R-:W-:Y:S05]  /*3040*/  BRA `(.L_x_14) ;  /* 0x0000000000087947 */ /* 0x000fea0003800000 */
.L_x_11:
[----:B------:R-:W-:-:S13]  /*3050*/  ISETP.GE.AND P0, PT, R55, RZ, PT ;  /* 0x000000ff3700720c */ /* 0x000fda0003f06270 */
[----:B------:R-:W-:Y:S05]  /*3060*/  @!P0 BRA `(.L_x_15) ;  /* 0x0000002400f88947 */ /* 0x000fea0003800000 */
.L_x_14:
[----:B------:R-:W-:Y:S01]  /*3070*/  USHF.R.U32.HI UR7, URZ, 0x4, UR9 ;  /* 0x00000004ff077899 */ /* 0x000fe20008011609 */
[----:B------:R-:W-:Y:S01]  /*3080*/  IMAD.SHL.U32 R54, R37, 0x20, RZ ;  /* 0x0000002025367824 */ /* 0x000fe200078e00ff */
[----:B------:R-:W-:Y:S01]  /*3090*/  UIADD3 UR6, UPT, UPT, UR9, 0x5000, URZ ;  /* 0x0000500009067890 */ /* 0x000fe2000fffe0ff */
[----:B------:R-:W-:Y:S01]  /*30a0*/  HFMA2 R36, -RZ, RZ, 0, 0 ;  /* 0x00000000ff247431 */ /* 0x000fe200000001ff */
[----:B------:R-:W-:Y:S01]  /*30b0*/  USGXT.U32 UR7, UR7, 0xe ;  /* 0x0000000e0707789a */ /* 0x000fe20008000000 */
[----:B------:R-:W-:Y:S01]  /*30c0*/  VIADD R55, R55, 0xe0 ;  /* 0x000000e037377836 */ /* 0x000fe20000000000 */
[----:B------:R-:W-:Y:S01]  /*30d0*/  USHF.R.U32.HI UR4, URZ, 0x4, UR14 ;  /* 0x00000004ff047899 */ /* 0x000fe2000801160e */
[----:B------:R-:W-:Y:S01]  /*30e0*/  CS2R R56, SRZ ;  /* 0x0000000000387805 */ /* 0x000fe2000001ff00 */
[----:B------:R-:W-:Y:S01]  /*30f0*/  USHF.L.U32 UR13, UR13, 0x5, URZ ;  /* 0x000000050d0d7899 */ /* 0x000fe200080006ff */
[----:B------:R-:W-:Y:S01]  /*3100*/  IMAD.MOV.U32 R58, RZ, RZ, RZ ;  /* 0x000000ffff3a7224 */ /* 0x000fe200078e00ff */
[----:B------:R-:W-:Y:S01]  /*3110*/  USHF.R.U32.HI UR6, URZ, 0x4, UR6 ;  /* 0x00000004ff067899 */ /* 0x000fe20008011606 */
[----:B------:R-:W-:Y:S01]  /*3120*/  IMAD.MOV.U32 R59, RZ, RZ, R54 ;  /* 0x000000ffff3b7224 */ /* 0x000fe200078e0036 */
[----:B------:R-:W-:Y:S01]  /*3130*/  UIADD3 UR14, UP2, UPT, UR7, 0x1000080, URZ ;  /* 0x01000080070e7890 */ /* 0x000fe2000ff5e0ff */
[----:B------:R-:W-:Y:S01]  /*3140*/  UMOV UR5, URZ ;  /* 0x000000ff00057c82 */ /* 0x000fe20008000000 */
[----:B------:R-:W-:Y:S01]  /*3150*/  USGXT.U32 UR4, UR4, 0xe ;  /* 0x0000000e0404789a */ /* 0x000fe20008000000 */
[----:B------:R-:W-:Y:S01]  /*3160*/  IMAD.U32 R60, RZ, RZ, UR13 ;  /* 0x0000000dff3c7e24 */ /* 0x000fe2000f8e00ff */
[----:B------:R-:W-:-:S02]  /*3170*/  USGXT.U32 UR6, UR6, 0xe ;  /* 0x0000000e0606789a */ /* 0x000fc40008000000 */
[----:B------:R-:W-:Y:S01]  /*3180*/  UIADD3.X UR15, UPT, UPT, UR5, 0x40004040, URZ, UP2, !UPT ;  /* 0x40004040050f7890 */ /* 0x000fe200097fe4ff */
[----:B------:R-:W-:Y:S01]  /*3190*/  UMOV UR20, 0xfffffffe ;  /* 0xfffffffe00147882 */ /* 0x000fe20000000000 */
[----:B------:R-:W-:Y:S01]  /*31a0*/  UMOV UR21, 0x7fffbfdf ;  /* 0x7fffbfdf00157882 */ /* 0x000fe20000000000 */
[----:B------:R-:W-:Y:S02]  /*31b0*/  ULOP3.LUT UR34, UR7, 0x1000000, URZ, 0xfc, !UPT ;  /* 0x0100000007227892 */ /* 0x000fe4000f8efcff */
[----:B------:R-:W-:Y:S02]  /*31c0*/  UIADD3 UR36, UP2, UPT, UR14, 0x180, URZ ;  /* 0x000001800e247890 */ /* 0x000fe4000ff5e0ff */
[----:B------:R-:W-:Y:S01]  /*31d0*/  UIADD3 UR38, UP3, UPT, UR14, 0x200, URZ ;  /* 0x000002000e267890 */ /* 0x000fe2000ff7e0ff */
[----:B------:R-:W-:Y:S01]  /*31e0*/  UMOV UR7, URZ ;  /* 0x000000ff00077c82 */ /* 0x000fe20008000000 */
[----:B------:R-:W-:Y:S02]  /*31f0*/  UIADD3.64 UR18, UPT, UPT, UR4, -UR20, URZ ;  /* 0x8000001404127297 */ /* 0x000fe4000fffe0ff */
[----:B------:R-:W-:-:S02]  /*3200*/  UISETP.NE.U32.AND UP1, UPT, UR23, URZ, UPT ;  /* 0x000000ff1700728c */ /* 0x000fc4000bf25070 */
[----:B------:R-:W-:Y:S01]  /*3210*/  UIADD3.64 UR20, UPT, UPT, UR6, -UR20, URZ ;  /* 0x8000001406147297 */ /* 0x000fe2000fffe0ff */
[----:B------:R-:W-:Y:S01]  /*3220*/  UMOV UR33, UR22 ;  /* 0x0000001600217c82 */ /* 0x000fe20008000000 */
[----:B------:R-:W0:Y:S01]  /*3230*/  LDCU UR35, c[0x0][0x3a8] ;  /* 0x00007500ff2377ac */ /* 0x000e220008000800 */
[----:B------:R-:W-:Y:S02]  /*3240*/  UIADD3.X UR37, UPT, UPT, UR15, URZ, URZ, UP2, !UPT ;  /* 0x000000ff0f257290 */ /* 0x000fe400097fe4ff */
[----:B------:R-:W-:Y:S01]  /*3250*/  UIADD3.X UR39, UPT, UPT, UR15, URZ, URZ, UP3, !UPT ;  /* 0x000000ff0f277290 */ /* 0x000fe20009ffe4ff */
[----:B------:R-:W-:Y:S01]  /*3260*/  UMOV UR32, 0x1 ;  /* 0x0000000100207882 */ /* 0x000fe20000000000 */
[----:B------:R-:W-:Y:S01]  /*3270*/  UMOV UR22, UR4 ;  /* 0x0000000400167c82 */ /* 0x000fe20008000000 */
[----:B------:R-:W-:Y:S01]  /*3280*/  UMOV UR23, 0x80004020 ;  /* 0x8000402000177882 */ /* 0x000fe20000000000 */
[----:B------:R-:W-:-:S08]  /*3290*/  UMOV UR7, 0x80004020 ;  /* 0x8000402000077882 */ /* 0x000fd00000000000 */
.L_x_20:
[----:B01----:R-:W-:-:S04]  /*32a0*/  IMAD.WIDE R6, R59, 0x2, R74 ;  /* 0x000000023b067825 */ /* 0x003fc800078e024a */
[C---:B------:R-:W-:Y:S02]  /*32b0*/  IMAD.WIDE R4, R59.reuse, 0x2, R76 ;  /* 0x000000023b047825 */ /* 0x040fe400078e024c */
[----:B------:R1:W2:Y:S02]  /*32c0*/  LDG.E.U16 R6, desc[UR30][R6.64] ;  /* 0x0000001e06067981 */ /* 0x0002a4000c1e1500 */
[C---:B------:R-:W-:Y:S02]  /*32d0*/  IMAD.WIDE R8, R59.reuse, 0x2, R72 ;  /* 0x000000023b087825 */ /* 0x040fe400078e0248 */
[----:B------:R3:W4:Y:S02]  /*32e0*/  LDG.E.U16 R4, desc[UR30][R4.64] ;  /* 0x0000001e04047981 */ /* 0x000724000c1e1500 */
[----:B------:R-:W-:Y:S02]  /*32f0*/  IMAD.WIDE R10, R59, 0x2, R70 ;  /* 0x000000023b0a7825 */ /* 0x000fe400078e0246 */
[----:B------:R5:W4:Y:S04]  /*3300*/  LDG.E.U16 R8, desc[UR30][R8.64] ;  /* 0x0000001e08087981 */ /* 0x000b28000c1e1500 */
[----:B------:R0:W4:Y:S01]  /*3310*/  LDG.E.U16 R10, desc[UR30][R10.64] ;  /* 0x0000001e0a0a7981 */ /* 0x000122000c1e1500 */
[----:B------:R-:W-:-:S04]  /*3320*/  IADD3 R13, P2, PT, R56, 0x35, RZ ;  /* 0x00000035380d7810 */ /* 0x000fc80007f5e0ff */
[----:B------:R-:W-:Y:S02]  /*3330*/  ISETP.GT.U32.AND P4, PT, R13, R2, PT ;  /* 0x000000020d00720c */ /* 0x000fe40003f84070 */
[----:B------:R-:W-:Y:S02]  /*3340*/  IADD3 R13, P0, PT, R56, 0x21, RZ ;  /* 0x00000021380d7810 */ /* 0x000fe40007f1e0ff */
[----:B------:R-:W-:Y:S01]  /*3350*/  LOP3.LUT P5, RZ, R0, 0xff, RZ, 0xc0, !PT ;  /* 0x000000ff00ff7812 */ /* 0x000fe200078ac0ff */
[----:B------:R-:W-:Y:S01]  /*3360*/  UMOV UR4, 0x1 ;  /* 0x0000000100047882 */ /* 0x000fe20000000000 */
[C---:B-1----:R-:W-:Y:S01]  /*3370*/  IADD3 R7, P3, PT, R56.reuse, 0x22, RZ ;  /* 0x0000002238077810 */ /* 0x042fe20007f7e0ff */
[----:B---3--:R-:W-:Y:S01]  /*3380*/  IMAD.X R5, RZ, RZ, R57, P0 ;  /* 0x000000ffff057224 */ /* 0x008fe200000e0639 */
[C---:B------:R-:W-:Y:S02]  /*3390*/  IADD3 R17, P0, PT, R56.reuse, 0x24, RZ ;  /* 0x0000002438117810 */ /* 0x040fe40007f1e0ff */
[----:B------:R-:W-:Y:S01]  /*33a0*/  IADD3 R15, P1, PT, R56, 0x23, RZ ;  /* 0x00000023380f7810 */ /* 0x000fe20007f3e0ff */
[----:B------:R-:W-:-:S04]  /*33b0*/  @!UP0 UIADD3 UR4, UPT, UPT, -UR4, 0x100000, URZ ;  /* 0x0010000004048890 */ /* 0x000fc8000fffe1ff */
[----:B------:R-:W-:Y:S02]  /*33c0*/  @!UP0 USHF.L.U32 UR5, UR4, 0xb, URZ ;  /* 0x0000000b04058899 */ /* 0x000fe400080006ff */
[----:B------:R-:W-:Y:S01]  /*33d0*/  @!UP0 USHF.L.U32 UR4, UR4, 0x1, URZ ;  /* 0x0000000104048899 */ /* 0x000fe200080006ff */
[--C-:B-----5:R-:W-:Y:S01]  /*33e0*/  IMAD.X R9, RZ, RZ, R57.reuse, P3 ;  /* 0x000000ffff097224 */ /* 0x120fe200018e0639 */
[C---:B------:R-:W-:Y:S02]  /*33f0*/  IADD3 R19, P3, PT, R56.reuse, 0x25, RZ ;  /* 0x0000002538137810 */ /* 0x040fe40007f7e0ff */
[----:B0-----:R-:W-:Y:S02]  /*3400*/  IADD3.X R11, PT, PT, RZ, R57, RZ, P1, !PT ;  /* 0x00000039ff0b7210 */ /* 0x001fe40000ffe4ff */
[C---:B------:R-:W-:Y:S01]  /*3410*/  IADD3 R21, P1, PT, R56.reuse, 0x26, RZ ;  /* 0x0000002638157810 */ /* 0x040fe20007f3e0ff */
[----:B------:R-:W-:Y:S01]  /*3420*/  VOTEU.ALL UP2, P5 ;  /* 0x0000000000ff7886 */ /* 0x000fe20002840000 */
[----:B------:R-:W-:Y:S01]  /*3430*/  IMAD.X R12, RZ, RZ, R57, P3 ;  /* 0x000000ffff0c7224 */ /* 0x000fe200018e0639 */
[----:B------:R-:W-:-:S02]  /*3440*/  IADD3 R47, P3, PT, R56, 0x28, RZ ;  /* 0x00000028382f7810 */ /* 0x000fc40007f7e0ff */
[--C-:B------:R-:W-:Y:S01]  /*3450*/  IMAD.X R14, RZ, RZ, R57.reuse, P1 ;  /* 0x000000ffff0e7224 */ /* 0x100fe200008e0639 */
[C---:B------:R-:W-:Y:S02]  /*3460*/  IADD3 R49, P1, PT, R56.reuse, 0x29, RZ ;  /* 0x0000002938317810 */ /* 0x040fe40007f3e0ff */
[--C-:B------:R-:W-:Y:S01]  /*3470*/  IMAD.X R92, RZ, RZ, R57.reuse, P3 ;  /* 0x000000ffff5c7224 */ /* 0x100fe200018e0639 */
[C---:B------:R-:W-:Y:S02]  /*3480*/  IADD3 R41, P3, PT, R56.reuse, 0x2b, RZ ;  /* 0x0000002b38297810 */ /* 0x040fe40007f7e0ff */
[----:B------:R-:W-:Y:S02]  /*3490*/  IADD3.X R93, PT, PT, RZ, R57, RZ, P1, !PT ;  /* 0x00000039ff5d7210 */ /* 0x000fe40000ffe4ff */
[C---:B------:R-:W-:Y:S01]  /*34a0*/  IADD3 R37, P1, PT, R56.reuse, 0x2c, RZ ;  /* 0x0000002c38257810 */ /* 0x040fe20007f3e0ff */
[----:B------:R-:W-:Y:S01]  /*34b0*/  IMAD.X R88, RZ, RZ, R57, P3 ;  /* 0x000000ffff587224 */ /* 0x000fe200018e0639 */
[----:B------:R-:W-:-:S03]  /*34c0*/  IADD3 R43, P3, PT, R56, 0x2e, RZ ;  /* 0x0000002e382b7810 */ /* 0x000fc60007f7e0ff */
[--C-:B------:R-:W-:Y:S01]  /*34d0*/  IMAD.X R80, RZ, RZ, R57.reuse, P1 ;  /* 0x000000ffff507224 */ /* 0x100fe200008e0639 */
[C---:B------:R-:W-:Y:S01]  /*34e0*/  IADD3 R51, P1, PT, R56.reuse, 0x2f, RZ ;  /* 0x0000002f38337810 */ /* 0x040fe20007f3e0ff */
        /* <DEDUP_REMOVED lines=8> */
[----:B--2---:R0:W-:Y:S02]  /*3570*/  STS.U16 [R3+UR9+0x4a00], R6 ;  /* 0x004a000603007988 */ /* 0x0041e40008000409 */
[--C-:B0-----:R-:W-:Y:S01]  /*3580*/  IMAD.X R6, RZ, RZ, R57.reuse, P0 ;  /* 0x000000ffff067224 */ /* 0x101fe200000e0639 */
[C---:B------:R-:W-:Y:S01]  /*3590*/  IADD3 R23, P0, PT, R56.reuse, 0x27, RZ ;  /* 0x0000002738177810 */ /* 0x040fe20007f1e0ff */
[----:B----4-:R0:W-:Y:S04]  /*35a0*/  STS.U16 [R3+UR9+0x4800], R4 ;  /* 0x0048000403007988 */ /* 0x0101e80008000409 */
[--C-:B------:R-:W-:Y:S01]  /*35b0*/  IMAD.X R16, RZ, RZ, R57.reuse, P0 ;  /* 0x000000ffff107224 */ /* 0x100fe200000e0639 */
[C---:B------:R-:W-:Y:S01]  /*35c0*/  IADD3 R45, P0, PT, R56.reuse, 0x2a, RZ ;  /* 0x0000002a382d7810 */ /* 0x040fe20007f1e0ff */
[----:B------:R1:W-:Y:S04]  /*35d0*/  STS.U16 [R3+UR9+0x4c00], R8 ;  /* 0x004c000803007988 */ /* 0x0003e80008000409 */
[----:B------:R1:W-:Y:S01]  /*35e0*/  STS.U16 [R3+UR9+0x4e00], R10 ;  /* 0x004e000a03007988 */ /* 0x0003e20008000409 */
[----:B------:R2:W-:Y:S06]  /*35f0*/  MEMBAR.ALL.CTA ;  /* 0x0000000000007992 */ /* 0x0005ec0000008000 */
[----:B--2---:R-:W-:Y:S04]  /*3600*/  FENCE.VIEW.ASYNC.S ;  /* 0x00000000000073c6 */ /* 0x004fe80000000000 */
[----:B------:R-:W2:Y:S02]  /*3610*/  FENCE.VIEW.ASYNC.S ;  /* 0x00000000000073c6 */ /* 0x000ea40000000000 */
[----:B--2---:R1:W2:Y:S01]  /*3620*/  @!UP2 SYNCS.EXCH.64 URZ, [UR9+0x5810], UR4 ;  /* 0x0058100409ffa5b2 */ /* 0x0042a20008000100 */
[----:B------:R-:W-:Y:S01]  /*3630*/  IMAD.X R90, RZ, RZ, R57, P0 ;  /* 0x000000ffff5a7224 */ /* 0x000fe200000e0639 */
[----:B--2---:R-:W-:Y:S01]  /*3640*/  BAR.SYNC.DEFER_BLOCKING 0x0 ;  /* 0x0000000000007b1d */ /* 0x004fe20000010000 */
[----:B------:R-:W-:-:S05]  /*3650*/  IADD3 R39, P0, PT, R56, 0x2d, RZ ;  /* 0x0000002d38277810 */ /* 0x000fca0007f1e0ff */
[----:B------:R-:W-:Y:S01]  /*3660*/  IMAD.X R82, RZ, RZ, R57, P0 ;  /* 0x000000ffff527224 */ /* 0x000fe200000e0639 */
[----:B------:R-:W-:-:S05]  /*3670*/  IADD3 R25, P0, PT, R56, 0x30, RZ ;  /* 0x0000003038197810 */ /* 0x000fca0007f1e0ff */
[----:B------:R-:W-:Y:S01]  /*3680*/  IMAD.X R18, RZ, RZ, R57, P0 ;  /* 0x000000ffff127224 */ /* 0x000fe200000e0639 */
[----:B------:R-:W-:-:S05]  /*3690*/  IADD3 R31, P0, PT, R56, 0x33, RZ ;  /* 0x00000033381f7810 */ /* 0x000fca0007f1e0ff */
[----:B0-----:R-:W-:Y:S01]  /*36a0*/  IMAD.X R4, RZ, RZ, R57, P0 ;  /* 0x000000ffff047224 */ /* 0x001fe200000e0639 */
[----:B-1----:R-:W-:Y:S07]  /*36b0*/  BRA.U UP1, `(.L_x_16) ;  /* 0x0000000101547547 */ /* 0x002fee000b800000 */
[----:B------:R-:W-:Y:S02]  /*36c0*/  UIADD3 UR40, UPT, UPT, UR10, 0x60, URZ ;  /* 0x000000600a287890 */ /* 0x000fe4000fffe0ff */
[----:B------:R-:W-:Y:S02]  /*36d0*/  UIADD3 UR41, UPT, UPT, UR10, 0x60, URZ ;  /* 0x000000600a297890 */ /* 0x000fe4000fffe0ff */
[----:B------:R-:W-:Y:S01]  /*36e0*/  UIADD3 UR4, UPT, UPT, UR9, 0x5810, URZ ;  /* 0x0000581009047890 */ /* 0x000fe2000fffe0ff */
[----:B------:R-:W-:Y:S01]  /*36f0*/  UMOV UR26, 0x0 ;  /* 0x00000000001a7882 */ /* 0x000fe20000000000 */
[----:B------:R-:W-:Y:S01]  /*3700*/  UMOV UR27, 0x8088010 ;  /* 0x08088010001b7882 */ /* 0x000fe20000000000 */
[----:B------:R-:W-:Y:S01]  /*3710*/  UMOV UR24, UR34 ;  /* 0x0000002200187c82 */ /* 0x000fe20008000000 */
[----:B------:R-:W-:Y:S01]  /*3720*/  UMOV UR25, 0x40004040 ;  /* 0x4000404000197882 */ /* 0x000fe20000000000 */
[----:B------:R-:W-:Y:S01]  /*3730*/  UMOV UR28, 0x0 ;  /* 0x00000000001c7882 */ /* 0x000fe20000000000 */
[----:B------:R-:W-:Y:S01]  /*3740*/  UMOV UR29, 0x8088010 ;  /* 0x08088010001d7882 */ /* 0x000fe20000000000 */
[----:B------:R-:W-:Y:S01]  /*3750*/  UMOV UR42, 0x0 ;  /* 0x00000000002a7882 */ /* 0x000fe20000000000 */
[----:B------:R-:W-:Y:S01]  /*3760*/  UMOV UR43, 0x8088010 ;  /* 0x08088010002b7882 */ /* 0x000fe20000000000 */
[----:B------:R0:W-:Y:S01]  /*3770*/  UTCHMMA gdesc[UR24], gdesc[UR22], tmem[UR12], tmem[UR26], idesc[UR27], !UPT ;  /* 0x00ff1a16180075ea */ /* 0x0001e2000f80000c */
[----:B------:R-:W-:Y:S01]  /*3780*/  UMOV UR5, URZ ;  /* 0x000000ff00057c82 */ /* 0x000fe20008000000 */
        /* <DEDUP_REMOVED lines=8> */
.L_x_16:
[----:B------:R-:W1:Y:S01]  /*3810*/  SYNCS.PHASECHK.TRANS64.TRYWAIT P0, [UR9+0x5810], RZ ;  /* 0x005810ffff0075a7 */ /* 0x000e620008001109 */
[--C-:B------:R-:W-:Y:S01]  /*3820*/  IMAD.X R8, RZ, RZ, R57.reuse, P3 ;  /* 0x000000ffff087224 */ /* 0x100fe200018e0639 */
[C---:B------:R-:W-:Y:S01]  /*3830*/  IADD3 R95, P3, PT, R56.reuse, 0x37, RZ ;  /* 0x00000037385f7810 */ /* 0x040fe20007f7e0ff */
[--C-:B------:R-:W-:Y:S01]  /*3840*/  IMAD.X R24, RZ, RZ, R57.reuse, P1 ;  /* 0x000000ffff187224 */ /* 0x100fe200008e0639 */
[----:B------:R-:W-:Y:S02]  /*3850*/  IADD3.X R10, PT, PT, RZ, R57, RZ, P2, !PT ;  /* 0x00000039ff0a7210 */ /* 0x000fe400017fe4ff */
[C---:B------:R-:W-:Y:S01]  /*3860*/  IADD3 R85, P2, PT, R56.reuse, 0x38, RZ ;  /* 0x0000003838557810 */ /* 0x040fe20007f5e0ff */
[--C-:B------:R-:W-:Y:S01]  /*3870*/  IMAD.X R26, RZ, RZ, R57.reuse, P3 ;  /* 0x000000ffff1a7224 */ /* 0x100fe200018e0639 */
[C---:B------:R-:W-:Y:S02]  /*3880*/  IADD3 R87, P1, PT, R56.reuse, 0x39, RZ ;  /* 0x0000003938577810 */ /* 0x040fe40007f3e0ff */
[C---:B------:R-:W-:Y:S01]  /*3890*/  IADD3 R81, P3, PT, R56.reuse, 0x3a, RZ ;  /* 0x0000003a38517810 */ /* 0x040fe20007f7e0ff */
[--C-:B------:R-:W-:Y:S01]  /*38a0*/  IMAD.X R44, RZ, RZ, R57.reuse, P2 ;  /* 0x000000ffff2c7224 */ /* 0x100fe200010e0639 */
[C---:B------:R-:W-:Y:S01]  /*38b0*/  IADD3 R83, P2, PT, R56.reuse, 0x3b, RZ ;  /* 0x0000003b38537810 */ /* 0x040fe20007f5e0ff */
[--C-:B------:R-:W-:Y:S01]  /*38c0*/  IMAD.X R42, RZ, RZ, R57.reuse, P1 ;  /* 0x000000ffff2a7224 */ /* 0x100fe200008e0639 */
[----:B------:R-:W-:Y:S01]  /*38d0*/  IADD3 R97, P1, PT, R56, 0x3c, RZ ;  /* 0x0000003c38617810 */ /* 0x000fe20007f3e0ff */
[----:B------:R-:W-:Y:S01]  /*38e0*/  IMAD.X R48, RZ, RZ, R57, P3 ;  /* 0x000000ffff307224 */ /* 0x000fe200018e0639 */
[----:B------:R-:W-:-:S02]  /*38f0*/  ISETP.GT.U32.AND P3, PT, R33, R2, PT ;  /* 0x000000022100720c */ /* 0x000fc40003f64070 */
[----:B------:R-:W-:Y:S01]  /*3900*/  IADD3.X R46, PT, PT, RZ, R57, RZ, P2, !PT ;  /* 0x00000039ff2e7210 */ /* 0x000fe200017fe4ff */
[----:B------:R-:W-:Y:S01]  /*3910*/  IMAD.X R28, RZ, RZ, R57, P1 ;  /* 0x000000ffff1c7224 */ /* 0x000fe200008e0639 */
[C---:B------:R-:W-:Y:S02]  /*3920*/  IADD3 R33, P2, PT, R56.reuse, 0x3d, RZ ;  /* 0x0000003d38217810 */ /* 0x040fe40007f5e0ff */
[----:B------:R-:W-:-:S03]  /*3930*/  IADD3 R89, P1, PT, R56, 0x3e, RZ ;  /* 0x0000003e38597810 */ /* 0x000fc60007f3e0ff */
[--C-:B------:R-:W-:Y:S01]  /*3940*/  IMAD.X R30, RZ, RZ, R57.reuse, P2 ;  /* 0x000000ffff1e7224 */ /* 0x100fe200010e0639 */
[C---:B------:R-:W-:Y:S01]  /*3950*/  IADD3 R79, P2, PT, R56.reuse, 0x3f, RZ ;  /* 0x0000003f384f7810 */ /* 0x040fe20007f5e0ff */
[----:B------:R-:W-:Y:S01]  /*3960*/  IMAD.X R40, RZ, RZ, R57, P1 ;  /* 0x000000ffff287224 */ /* 0x000fe200008e0639 */
[----:B------:R-:W-:-:S03]  /*3970*/  IADD3 R56, P1, PT, R56, 0x20, RZ ;  /* 0x0000002038387810 */ /* 0x000fc60007f3e0ff */
[--C-:B------:R-:W-:Y:S01]  /*3980*/  IMAD.X R91, RZ, RZ, R57.reuse, P2 ;  /* 0x000000ffff5b7224 */ /* 0x100fe200010e0639 */
[-C--:B------:R-:W-:Y:S01]  /*3990*/  ISETP.GT.U32.AND P2, PT, R95, R2.reuse, PT ;  /* 0x000000025f00720c */ /* 0x080fe20003f44070 */
[----:B------:R-:W-:Y:S01]  /*39a0*/  IMAD.X R57, RZ, RZ, R57, P1 ;  /* 0x000000ffff397224 */ /* 0x000fe200008e0639 */
[----:B------:R-:W-:Y:S01]  /*39b0*/  ISETP.GT.U32.AND P1, PT, R35, R2, PT ;  /* 0x000000022300720c */ /* 0x000fe20003f24070 */
[----:B-1----:R-:W-:-:S12]  /*39c0*/  @!P0 BRA `(.L_x_17) ;  /* 0x0000003400888947 */ /* 0x002fd80003800000 */
.L_x_25:
[----:B------:R-:W-:Y:S01]  /*39d0*/  BAR.SYNC.DEFER_BLOCKING 0x0 ;  /* 0x0000000000007b1d */ /* 0x000fe20000010000 */
[----:B------:R-:W-:Y:S02]  /*39e0*/  ISETP.GT.U32.AND P0, PT, R27, R2, PT ;  /* 0x000000021b00720c */ /* 0x000fe40003f04070 */
[----:B------:R-:W-:Y:S02]  /*39f0*/  ISETP.GT.U32.AND.EX P5, PT, R10, RZ, PT, P4 ;  /* 0x000000ff0a00720c */ /* 0x000fe40003fa4140 */
[----:B------:R-:W-:Y:S02]  /*3a00*/  ISETP.GT.U32.AND.EX P4, PT, R8, RZ, PT, P3 ;  /* 0x000000ff0800720c */ /* 0x000fe40003f84130 */
[----:B------:R-:W-:Y:S02]  /*3a10*/  ISETP.GT.U32.AND.EX P3, PT, R26, RZ, PT, P2 ;  /* 0x000000ff1a00720c */ /* 0x000fe40003f64120 */
[----:B------:R-:W-:Y:S02]  /*3a20*/  ISETP.GT.U32.AND.EX P1, PT, R24, RZ, PT, P1 ;  /* 0x000000ff1800720c */ /* 0x000fe40003f24110 */
[----:B------:R-:W-:-:S02]  /*3a30*/  ISETP.GT.U32.AND.EX P2, PT, R20, RZ, PT, P0 ;  /* 0x000000ff1400720c */ /* 0x000fc40003f44100 */
[-C--:B------:R-:W-:Y:S02]  /*3a40*/  ISETP.GT.U32.AND P0, PT, R25, R2.reuse, PT ;  /* 0x000000021900720c */ /* 0x080fe40003f04070 */
[----:B------:R-:W-:Y:S02]  /*3a50*/  P2R R50, PR, RZ, 0x2 ;  /* 0x00000002ff327803 */ /* 0x000fe40000000000 */
[----:B------:R-:W-:Y:S02]  /*3a60*/  ISETP.GT.U32.AND.EX P1, PT, R18, RZ, PT, P0 ;  /* 0x000000ff1200720c */ /* 0x000fe40003f24100 */
[----:B------:R-:W-:Y:S02]  /*3a70*/  ISETP.GT.U32.AND P0, PT, R31, R2, PT ;  /* 0x000000021f00720c */ /* 0x000fe40003f04070 */
[----:B------:R-:W-:Y:S02]  /*3a80*/  P2R R98, PR, RZ, 0x4 ;  /* 0x00000004ff627803 */ /* 0x000fe40000000000 */
[----:B------:R-:W-:-:S02]  /*3a90*/  ISETP.GT.U32.AND.EX P2, PT, R4, RZ, PT, P0 ;  /* 0x000000ff0400720c */ /* 0x000fc40003f44100 */
[-C--:B------:R-:W-:Y:S02]  /*3aa0*/  ISETP.GT.U32.AND P0, PT, R29, R2.reuse, PT ;  /* 0x000000021d00720c */ /* 0x080fe40003f04070 */
[----:B------:R-:W-:Y:S02]  /*3ab0*/  P2R R78, PR, RZ, 0x2 ;  /* 0x00000002ff4e7803 */ /* 0x000fe40000000000 */
[----:B------:R-:W-:Y:S02]  /*3ac0*/  ISETP.GT.U32.AND.EX P1, PT, R22, RZ, PT, P0 ;  /* 0x000000ff1600720c */ /* 0x000fe40003f24100 */
[----:B------:R-:W-:Y:S02]  /*3ad0*/  ISETP.GT.U32.AND P0, PT, R33, R2, PT ;  /* 0x000000022100720c */ /* 0x000fe40003f04070 */
[----:B------:R-:W-:Y:S02]  /*3ae0*/  P2R R99, PR, RZ, 0x4 ;  /* 0x00000004ff637803 */ /* 0x000fe40000000000 */
[----:B------:R-:W-:-:S02]  /*3af0*/  ISETP.GT.U32.AND.EX P2, PT, R30, RZ, PT, P0 ;  /* 0x000000ff1e00720c */ /* 0x000fc40003f44100 */
[----:B------:R-:W-:Y:S02]  /*3b00*/  ISETP.GT.U32.AND P0, PT, R97, R2, PT ;  /* 0x000000026100720c */ /* 0x000fe40003f04070 */
[----:B------:R-:W-:Y:S02]  /*3b10*/  P2R R96, PR, RZ, 0x2 ;  /* 0x00000002ff607803 */ /* 0x000fe40000000000 */
[----:B------:R-:W-:Y:S02]  /*3b20*/  ISETP.GT.U32.AND.EX P1, PT, R28, RZ, PT, P0 ;  /* 0x000000ff1c00720c */ /* 0x000fe40003f24100 */
[----:B------:R-:W-:Y:S02]  /*3b30*/  P2R R94, PR, RZ, 0x20 ;  /* 0x00000020ff5e7803 */ /* 0x000fe40000000000 */
[----:B------:R-:W-:Y:S02]  /*3b40*/  P2R R38, PR, RZ, 0x10 ;  /* 0x00000010ff267803 */ /* 0x000fe40000000000 */
[----:B------:R-:W-:-:S02]  /*3b50*/  P2R R95, PR, RZ, 0x8 ;  /* 0x00000008ff5f7803 */ /* 0x000fc40000000000 */
[----:B------:R-:W-:Y:S02]  /*3b60*/  P2R R101, PR, RZ, 0x4 ;  /* 0x00000004ff657803 */ /* 0x000fe40000000000 */
[----:B------:R-:W-:Y:S02]  /*3b70*/  P2R R97, PR, RZ, 0x2 ;  /* 0x00000002ff617803 */ /* 0x000fe40000000000 */
[-C--:B------:R-:W-:Y:S02]  /*3b80*/  ISETP.GT.U32.AND P0, PT, R23, R2.reuse, PT ;  /* 0x000000021700720c */ /* 0x080fe40003f04070 */
[-C--:B------:R-:W-:Y:S02]  /*3b90*/  ISETP.GT.U32.AND P1, PT, R21, R2.reuse, PT ;  /* 0x000000021500720c */ /* 0x080fe40003f24070 */
[-C--:B------:R-:W-:Y:S02]  /*3ba0*/  ISETP.GT.U32.AND P2, PT, R19, R2.reuse, PT ;  /* 0x000000021300720c */ /* 0x080fe40003f44070 */
[----:B------:R-:W-:-:S02]  /*3bb0*/  ISETP.GT.U32.AND P3, PT, R17, R2, PT ;  /* 0x000000021100720c */ /* 0x000fc40003f64070 */
[-C--:B------:R-:W-:Y:S02]  /*3bc0*/  ISETP.GT.U32.AND P4, PT, R15, R2.reuse, PT ;  /* 0x000000020f00720c */ /* 0x080fe40003f84070 */
[-C--:B------:R-:W-:Y:S02]  /*3bd0*/  ISETP.GT.U32.AND P5, PT, R7, R2.reuse, PT ;  /* 0x000000020700720c */ /* 0x080fe40003fa4070 */
[----:B------:R-:W-:Y:S02]  /*3be0*/  ISETP.GT.U32.AND P6, PT, R13, R2, PT ;  /* 0x000000020d00720c */ /* 0x000fe40003fc4070 */
[----:B------:R-:W-:Y:S02]  /*3bf0*/  ISETP.GT.U32.AND.EX P0, PT, R16, RZ, PT, P0 ;  /* 0x000000ff1000720c */ /* 0x000fe40003f04100 */
[----:B------:R-:W-:Y:S02]  /*3c00*/  ISETP.GT.U32.AND.EX P1, PT, R14, RZ, PT, P1 ;  /* 0x000000ff0e00720c */ /* 0x000fe40003f24110 */
[----:B------:R-:W-:-:S02]  /*3c10*/  ISETP.GT.U32.AND.EX P2, PT, R12, RZ, PT, P2 ;  /* 0x000000ff0c00720c */ /* 0x000fc40003f44120 */
[----:B------:R-:W-:Y:S02]  /*3c20*/  ISETP.GT.U32.AND.EX P3, PT, R6, RZ, PT, P3 ;  /* 0x000000ff0600720c */ /* 0x000fe40003f64130 */
[----:B------:R-:W-:Y:S02]  /*3c30*/  ISETP.GT.U32.AND.EX P4, PT, R11, RZ, PT, P4 ;  /* 0x000000ff0b00720c */ /* 0x000fe40003f84140 */
[----:B------:R-:W-:Y:S02]  /*3c40*/  ISETP.GT.U32.AND.EX P5, PT, R9, RZ, PT, P5 ;  /* 0x000000ff0900720c */ /* 0x000fe40003fa4150 */
[----:B------:R-:W-:Y:S02]  /*3c50*/  ISETP.GT.U32.AND.EX P6, PT, R5, RZ, PT, P6 ;  /* 0x000000ff0500720c */ /* 0x000fe40003fc4160 */
[----:B------:R-:W1:Y:S02]  /*3c60*/  LDTM.x32 R4, tmem[UR11+0x40] ;  /* 0x0000400b000479ee */ /* 0x000e6400082c0000 */
[----:B-1----:R-:W-:Y:S01]  /*3c70*/  FMUL R5, R5, UR35 ;  /* 0x0000002305057c20 */ /* 0x002fe20008400000 */
[----:B------:R-:W-:Y:S01]  /*3c80*/  FMUL R10, R10, UR35 ;  /* 0x000000230a0a7c20 */ /* 0x000fe20008400000 */
[----:B------:R-:W-:Y:S01]  /*3c90*/  FMUL R11, R11, UR35 ;  /* 0x000000230b0b7c20 */ /* 0x000fe20008400000 */
[----:B------:R-:W-:Y:S01]  /*3ca0*/  FMUL R9, R9, UR35 ;  /* 0x0000002309097c20 */ /* 0x000fe20008400000 */
[----:B------:R-:W-:Y:S01]  /*3cb0*/  FMUL R8, R8, UR35 ;  /* 0x0000002308087c20 */ /* 0x000fe20008400000 */
[----:B------:R-:W-:Y:S01]  /*3cc0*/  FSEL R5, R5, -INF , !P6 ;  /* 0xff80000005057808 */ /* 0x000fe20007000000 */
[----:B------:R-:W-:Y:S01]  /*3cd0*/  FMUL R7, R7, UR35 ;  /* 0x0000002307077c20 */ /* 0x000fe20008400000 */
[----:B------:R-:W-:Y:S01]  /*3ce0*/  ISETP.NE.AND P6, PT, R97, RZ, PT ;  /* 0x000000ff6100720c */ /* 0x000fe20003fc5270 */
[----:B------:R-:W-:Y:S01]  /*3cf0*/  FMUL R13, R13, UR35 ;  /* 0x000000230d0d7c20 */ /* 0x000fe20008400000 */
[----:B------:R-:W-:Y:S01]  /*3d00*/  FSEL R10, R10, -INF , !P1 ;  /* 0xff8000000a0a7808 */ /* 0x000fe20004800000 */
[----:B------:R-:W-:Y:S01]  /*3d10*/  FMUL R15, R15, UR35 ;  /* 0x000000230f0f7c20 */ /* 0x000fe20008400000 */
[----:B------:R-:W-:Y:S01]  /*3d20*/  P2R R100, PR, RZ, 0x40 ;  /* 0x00000040ff647803 */ /* 0x000fe20000000000 */
[----:B------:R-:W-:Y:S01]  /*3d30*/  FMUL R6, R6, UR35 ;  /* 0x0000002306067c20 */ /* 0x000fe20008400000 */
[----:B------:R-:W-:Y:S01]  /*3d40*/  ISETP.NE.AND P6, PT, R99, RZ, PT ;  /* 0x000000ff6300720c */ /* 0x000fe20003fc5270 */
[----:B------:R-:W-:Y:S01]  /*3d50*/  FMUL R14, R14, UR35 ;  /* 0x000000230e0e7c20 */ /* 0x000fe20008400000 */
[----:B------:R-:W-:Y:S01]  /*3d60*/  ISETP.NE.AND P1, PT, R38, RZ, PT ;  /* 0x000000ff2600720c */ /* 0x000fe20003f25270 */
[----:B------:R-:W-:Y:S01]  /*3d70*/  FMUL R12, R12, UR35 ;  /* 0x000000230c0c7c20 */ /* 0x000fe20008400000 */
[----:B------:R-:W-:-:S02]  /*3d80*/  P2R R99, PR, RZ, 0x40 ;  /* 0x00000040ff637803 */ /* 0x000fc40000000000 */
[----:B------:R-:W-:Y:S02]  /*3d90*/  ISETP.NE.AND P6, PT, R98, RZ, PT ;  /* 0x000000ff6200720c */ /* 0x000fe40003fc5270 */
[----:B------:R-:W-:Y:S02]  /*3da0*/  FSEL R11, R11, -INF , !P0 ;  /* 0xff8000000b0b7808 */ /* 0x000fe40004000000 */
[----:B------:R-:W-:Y:S02]  /*3db0*/  P2R R97, PR, RZ, 0x40 ;  /* 0x00000040ff617803 */ /* 0x000fe40000000000 */
[----:B------:R-:W-:Y:S02]  /*3dc0*/  ISETP.NE.AND P6, PT, R95, RZ, PT ;  /* 0x000000ff5f00720c */ /* 0x000fe40003fc5270 */
[----:B------:R-:W-:Y:S02]  /*3dd0*/  ISETP.GT.U32.AND P0, PT, R89, R2, PT ;  /* 0x000000025900720c */ /* 0x000fe40003f04070 */
[----:B------:R-:W-:-:S02]  /*3de0*/  P2R R95, PR, RZ, 0x40 ;  /* 0x00000040ff5f7803 */ /* 0x000fc40000000000 */
[----:B------:R-:W-:Y:S02]  /*3df0*/  ISETP.NE.AND P6, PT, R94, RZ, PT ;  /* 0x000000ff5e00720c */ /* 0x000fe40003fc5270 */
[----:B------:R-:W-:Y:S02]  /*3e00*/  SEL R89, RZ, 0x7fff8, !P1 ;  /* 0x0007fff8ff597807 */ /* 0x000fe40004800000 */
[----:B------:R-:W-:Y:S02]  /*3e10*/  SEL R38, RZ, 0x4, !P6 ;  /* 0x00000004ff267807 */ /* 0x000fe40007000000 */
[----:B------:R-:W-:Y:S02]  /*3e20*/  ISETP.NE.AND P6, PT, R95, RZ, PT ;  /* 0x000000ff5f00720c */ /* 0x000fe40003fc5270 */
[----:B------:R-:W-:Y:S02]  /*3e30*/  ISETP.GT.U32.AND P1, PT, R87, R2, PT ;  /* 0x000000025700720c */ /* 0x000fe40003f24070 */
[----:B------:R-:W-:-:S02]  /*3e40*/  FSEL R9, R9, -INF , !P2 ;  /* 0xff80000009097808 */ /* 0x000fc40005000000 */
[----:B------:R-:W-:Y:S02]  /*3e50*/  ISETP.GT.U32.AND.EX P0, PT, R40, RZ, PT, P0 ;  /* 0x000000ff2800720c */ /* 0x000fe40003f04100 */
[----:B------:R-:W-:Y:S02]  /*3e60*/  ISETP.NE.AND P2, PT, R50, RZ, PT ;  /* 0x000000ff3200720c */ /* 0x000fe40003f45270 */
[----:B------:R-:W-:Y:S02]  /*3e70*/  SEL R40, RZ, 0x1, !P6 ;  /* 0x00000001ff287807 */ /* 0x000fe40007000000 */
[----:B------:R-:W-:Y:S02]  /*3e80*/  ISETP.NE.AND P6, PT, R97, RZ, PT ;  /* 0x000000ff6100720c */ /* 0x000fe40003fc5270 */
[----:B------:R-:W-:Y:S02]  /*3e90*/  ISETP.GT.U32.AND.EX P1, PT, R42, RZ, PT, P1 ;  /* 0x000000ff2a00720c */ /* 0x000fe40003f24110 */
[----:B------:R-:W-:-:S02]  /*3ea0*/  SEL R87, RZ, 0x1fffe, !P2 ;  /* 0x0001fffeff577807 */ /* 0x000fc40005000000 */
[----:B------:R-:W-:Y:S02]  /*3eb0*/  ISETP.GT.U32.AND P2, PT, R85, R2, PT ;  /* 0x000000025500720c */ /* 0x000fe40003f44070 */
[----:B------:R-:W-:Y:S02]  /*3ec0*/  SEL R42, RZ, 0x4, !P6 ;  /* 0x00000004ff2a7807 */ /* 0x000fe40007000000 */
[----:B------:R-:W-:Y:S02]  /*3ed0*/  FSEL R8, R8, -INF , !P3 ;  /* 0xff80000008087808 */ /* 0x000fe40005800000 */
[----:B------:R-:W-:Y:S02]  /*3ee0*/  ISETP.NE.AND P6, PT, R99, RZ, PT ;  /* 0x000000ff6300720c */ /* 0x000fe40003fc5270 */
[----:B------:R-:W-:Y:S02]  /*3ef0*/  SEL R50, RZ, 0x4, !P1 ;  /* 0x00000004ff327807 */ /* 0x000fe40004800000 */
[----:B------:R-:W-:-:S02]  /*3f00*/  ISETP.NE.AND P3, PT, R78, RZ, PT ;  /* 0x000000ff4e00720c */ /* 0x000fc40003f65270 */
[----:B------:R-:W-:Y:S02]  /*3f10*/  ISETP.GT.U32.AND P1, PT, R49, R2, PT ;  /* 0x000000023100720c */ /* 0x000fe40003f24070 */
[----:B------:R-:W-:Y:S02]  /*3f20*/  FSEL R7, R7, -INF , !P4 ;  /* 0xff80000007077808 */ /* 0x000fe40006000000 */
[----:B------:R-:W-:Y:S02]  /*3f30*/  ISETP.NE.AND P4, PT, R96, RZ, PT ;  /* 0x000000ff6000720c */ /* 0x000fe40003f85270 */
[----:B------:R-:W-:Y:S02]  /*3f40*/  ISETP.GT.U32.AND.EX P2, PT, R44, RZ, PT, P2 ;  /* 0x000000ff2c00720c */ /* 0x000fe40003f44120 */
[----:B------:R-:W-:Y:S02]  /*3f50*/  SEL R44, RZ, 0x1, !P6 ;  /* 0x00000001ff2c7807 */ /* 0x000fe40007000000 */
[----:B------:R-:W-:-:S02]  /*3f60*/  SEL R85, RZ, 0x7fff8, !P3 ;  /* 0x0007fff8ff557807 */ /* 0x000fc40005800000 */
[----:B------:R-:W-:Y:S02]  /*3f70*/  ISETP.NE.AND P6, PT, R100, RZ, PT ;  /* 0x000000ff6400720c */ /* 0x000fe40003fc5270 */
[----:B------:R-:W-:Y:S02]  /*3f80*/  ISETP.GT.U32.AND.EX P1, PT, R93, RZ, PT, P1 ;  /* 0x000000ff5d00720c */ /* 0x000fe40003f24110 */
[-C--:B------:R-:W-:Y:S02]  /*3f90*/  ISETP.GT.U32.AND P3, PT, R83, R2.reuse, PT ;  /* 0x000000025300720c */ /* 0x080fe40003f64070 */
[----:B------:R-:W-:Y:S02]  /*3fa0*/  SEL R83, RZ, 0x1fffe, !P4 ;  /* 0x0001fffeff537807 */ /* 0x000fe40006000000 */
[----:B------:R-:W-:Y:S02]  /*3fb0*/  IADD3 R40, PT, PT, R40, R87, RZ ;  /* 0x0000005728287210 */ /* 0x000fe40007ffe0ff */
[----:B------:R-:W-:Y:S01]  /*3fc0*/  ISETP.GT.U32.AND P4, PT, R81, R2, PT ;  /* 0x000000025100720c */ /* 0x000fe20003f84070 */
[----:B------:R-:W-:Y:S01]  /*3fd0*/  IMAD.IADD R44, R44, 0x1, R83 ;  /* 0x000000012c2c7824 */ /* 0x000fe200078e0253 */
[----:B------:R-:W-:-:S02]  /*3fe0*/  SEL R81, RZ, 0x7fff8, !P6 ;  /* 0x0007fff8ff517807 */ /* 0x000fc40007000000 */
[----:B------:R-:W-:Y:S02]  /*3ff0*/  FSEL R13, R13, -INF , !P1 ;  /* 0xff8000000d0d7808 */ /* 0x000fe40004800000 */
[----:B------:R-:W-:Y:S02]  /*4000*/  ISETP.GT.U32.AND P1, PT, R41, R2, PT ;  /* 0x000000022900720c */ /* 0x000fe40003f24070 */
[----:B------:R-:W-:Y:S02]  /*4010*/  LOP3.LUT P6, RZ, R0, 0xff, RZ, 0xc0, !PT ;  /* 0x000000ff00ff7812 */ /* 0x000fe400078cc0ff */
[----:B------:R-:W-:Y:S02]  /*4020*/  LOP3.LUT R40, R40, 0x3, RZ, 0xc0, !PT ;  /* 0x0000000328287812 */ /* 0x000fe400078ec0ff */
[----:B------:R-:W-:Y:S02]  /*4030*/  ISETP.GT.U32.AND.EX P4, PT, R48, RZ, PT, P4 ;  /* 0x000000ff3000720c */ /* 0x000fe40003f84140 */
[----:B------:R-:W-:-:S02]  /*4040*/  ISETP.GT.U32.AND.EX P1, PT, R88, RZ, PT, P1 ;  /* 0x000000ff5800720c */ /* 0x000fc40003f24110 */
[----:B------:R-:W-:Y:S02]  /*4050*/  IADD3 R38, PT, PT, R40, R89, R38 ;  /* 0x0000005928267210 */ /* 0x000fe40007ffe026 */
[----:B------:R-:W-:Y:S02]  /*4060*/  FSEL R15, R15, -INF , !P1 ;  /* 0xff8000000f0f7808 */ /* 0x000fe40004800000 */
[----:B------:R-:W-:Y:S01]  /*4070*/  ISETP.GT.U32.AND P1, PT, R37, R2, PT ;  /* 0x000000022500720c */ /* 0x000fe20003f24070 */
[----:B------:R-:W-:Y:S01]  /*4080*/  IMAD.SHL.U32 R37, R38, 0x100, RZ ;  /* 0x0000010026257824 */ /* 0x000fe200078e00ff */
[----:B------:R-:W1:Y:S01]  /*4090*/  @!P6 SYNCS.CCTL.IV [UR9+0x5810] ;  /* 0x00581000ff00e9b1 */ /* 0x000e620008000009 */
[----:B------:R-:W-:Y:S01]  /*40a0*/  IMAD.U32 R38, R36, -0x80000000, RZ ;  /* 0x8000000024267824 */ /* 0x000fe200078e00ff */
[----:B------:R-:W-:Y:S01]  /*40b0*/  ISETP.GT.U32.AND.EX P3, PT, R46, RZ, PT, P3 ;  /* 0x000000ff2e00720c */ /* 0x000fe20003f64130 */
[----:B------:R-:W-:Y:S01]  /*40c0*/  NOP ;  /* 0x0000000000007918 */ /* 0x000fe20000000000 */
[----:B------:R-:W-:-:S02]  /*40d0*/  SEL R78, RZ, 0x1fffe, !P4 ;  /* 0x0001fffeff4e7807 */ /* 0x000fc40006000000 */
[----:B------:R-:W-:Y:S01]  /*40e0*/  FSEL R6, R6, -INF , !P5 ;  /* 0xff80000006067808 */ /* 0x000fe20006800000 */
[----:B-1----:R-:W1:Y:S01]  /*40f0*/  SYNCS.PHASECHK.TRANS64.TRYWAIT P4, [UR33], R38 ;  /* 0x00000026ff0075a7 */ /* 0x002e620008081121 */
[----:B------:R-:W-:Y:S02]  /*4100*/  ISETP.NE.AND P5, PT, R101, RZ, PT ;  /* 0x000000ff6500720c */ /* 0x000fe40003fa5270 */
[----:B------:R-:W-:Y:S02]  /*4110*/  SEL R49, RZ, 0x7fff8, !P2 ;  /* 0x0007fff8ff317807 */ /* 0x000fe40005000000 */
[-C--:B------:R-:W-:Y:S02]  /*4120*/  ISETP.GT.U32.AND P2, PT, R47, R2.reuse, PT ;  /* 0x000000022f00720c */ /* 0x080fe40003f44070 */
[----:B------:R-:W-:Y:S02]  /*4130*/  SEL R47, RZ, 0x1, !P3 ;  /* 0x00000001ff2f7807 */ /* 0x000fe40005800000 */
[----:B------:R-:W-:-:S02]  /*4140*/  ISETP.GT.U32.AND P3, PT, R45, R2, PT ;  /* 0x000000022d00720c */ /* 0x000fc40003f64070 */
[----:B------:R-:W-:Y:S01]  /*4150*/  SEL R46, RZ, 0x4, !P5 ;  /* 0x00000004ff2e7807 */ /* 0x000fe20006800000 */
[----:B------:R-:W-:Y:S01]  /*4160*/  IMAD.IADD R47, R47, 0x1, R78 ;  /* 0x000000012f2f7824 */ /* 0x000fe200078e024e */
[-C--:B------:R-:W-:Y:S02]  /*4170*/  ISETP.GT.U32.AND P5, PT, R79, R2.reuse, PT ;  /* 0x000000024f00720c */ /* 0x080fe40003fa4070 */
[----:B------:R-:W-:Y:S02]  /*4180*/  ISETP.GT.U32.AND.EX P3, PT, R90, RZ, PT, P3 ;  /* 0x000000ff5a00720c */ /* 0x000fe40003f64130 */
[----:B------:R-:W-:Y:S02]  /*4190*/  ISETP.GT.U32.AND.EX P5, PT, R91, RZ, PT, P5 ;  /* 0x000000ff5b00720c */ /* 0x000fe40003fa4150 */
[----:B------:R-:W-:Y:S02]  /*41a0*/  FSEL R14, R14, -INF , !P3 ;  /* 0xff8000000e0e7808 */ /* 0x000fe40005800000 */
[----:B------:R-:W-:-:S02]  /*41b0*/  ISETP.GT.U32.AND P3, PT, R39, R2, PT ;  /* 0x000000022700720c */ /* 0x000fc40003f64070 */
[----:B------:R-:W-:Y:S02]  /*41c0*/  SEL R48, RZ, 0x1fffe, !P0 ;  /* 0x0001fffeff307807 */ /* 0x000fe40004000000 */
[----:B------:R-:W-:Y:S02]  /*41d0*/  SEL R39, RZ, 0x1, !P5 ;  /* 0x00000001ff277807 */ /* 0x000fe40006800000 */
[----:B------:R-:W-:Y:S02]  /*41e0*/  LOP3.LUT R47, R47, 0x3, RZ, 0xc0, !PT ;  /* 0x000000032f2f7812 */ /* 0x000fe400078ec0ff */
[----:B------:R-:W-:Y:S01]  /*41f0*/  ISETP.GT.U32.AND.EX P2, PT, R92, RZ, PT, P2 ;  /* 0x000000ff5c00720c */ /* 0x000fe20003f44120 */
[----:B------:R-:W-:Y:S01]  /*4200*/  IMAD.IADD R39, R39, 0x1, R48 ;  /* 0x0000000127277824 */ /* 0x000fe200078e0230 */
[----:B------:R-:W-:Y:S02]  /*4210*/  IADD3 R50, PT, PT, R47, R49, R50 ;  /* 0x000000312f327210 */ /* 0x000fe40007ffe032 */
[----:B------:R-:W-:-:S02]  /*4220*/  LOP3.LUT R44, R44, 0x3, RZ, 0xc0, !PT ;  /* 0x000000032c2c7812 */ /* 0x000fc400078ec0ff */
[----:B------:R-:W-:Y:S02]  /*4230*/  LOP3.LUT R39, R39, 0x3, RZ, 0xc0, !PT ;  /* 0x0000000327277812 */ /* 0x000fe400078ec0ff */
[----:B------:R-:W-:Y:S02]  /*4240*/  FSEL R12, R12, -INF , !P2 ;  /* 0xff8000000c0c7808 */ /* 0x000fe40005000000 */
[----:B------:R-:W-:Y:S02]  /*4250*/  IADD3 R39, PT, PT, R39, R81, R46 ;  /* 0x0000005127277210 */ /* 0x000fe40007ffe02e */
[-C--:B------:R-:W-:Y:S02]  /*4260*/  ISETP.GT.U32.AND P0, PT, R51, R2.reuse, PT ;  /* 0x000000023300720c */ /* 0x080fe40003f04070 */
[----:B------:R-:W-:Y:S02]  /*4270*/  LOP3.LUT R39, R39, 0xf, RZ, 0xc0, !PT ;  /* 0x0000000f27277812 */ /* 0x000fe400078ec0ff */
[----:B------:R-:W-:-:S02]  /*4280*/  ISETP.GT.U32.AND P2, PT, R43, R2, PT ;  /* 0x000000022b00720c */ /* 0x000fc40003f44070 */
[----:B------:R-:W-:Y:S01]  /*4290*/  IADD3 R42, PT, PT, R44, R85, R42 ;  /* 0x000000552c2a7210 */ /* 0x000fe20007ffe02a */
[----:B------:R-:W-:Y:S01]  /*42a0*/  IMAD R39, R50, 0x10, R39 ;  /* 0x0000001032277824 */ /* 0x000fe200078e0227 */
[----:B------:R-:W-:Y:S02]  /*42b0*/  LOP3.LUT R37, R37, 0xf00, RZ, 0xe2, !PT ;  /* 0x00000f0025257812 */ /* 0x000fe400078ee2ff */
[----:B------:R-:W-:Y:S02]  /*42c0*/  ISETP.GT.U32.AND.EX P0, PT, R86, RZ, PT, P0 ;  /* 0x000000ff5600720c */ /* 0x000fe40003f04100 */
[----:B------:R-:W-:Y:S02]  /*42d0*/  ISETP.GT.U32.AND.EX P2, PT, R84, RZ, PT, P2 ;  /* 0x000000ff5400720c */ /* 0x000fe40003f44120 */
[----:B------:R-:W-:Y:S02]  /*42e0*/  ISETP.GT.U32.AND.EX P3, PT, R82, RZ, PT, P3 ;  /* 0x000000ff5200720c */ /* 0x000fe40003f64130 */
[----:B------:R-:W-:-:S02]  /*42f0*/  ISETP.GT.U32.AND.EX P1, PT, R80, RZ, PT, P1 ;  /* 0x000000ff5000720c */ /* 0x000fc40003f24110 */
[----:B------:R-:W-:Y:S02]  /*4300*/  LEA R37, R42, R37, 0xc ;  /* 0x000000252a257211 */ /* 0x000fe400078e60ff */
[----:B------:R-:W-:Y:S01]  /*4310*/  LOP3.LUT R36, R39, 0xff, RZ, 0xc0, !PT ;  /* 0x000000ff27247812 */ /* 0x000fe200078ec0ff */
[----:B-1----:R-:W-:Y:S08]  /*4320*/  @!P4 BRA `(.L_x_18) ;  /* 0x0000002c003cc947 */ /* 0x002ff00003800000 */
.L_x_26:
[----:B------:R-:W-:-:S04]  /*4330*/  IMAD.WIDE R86, R60, 0x2, R68 ;  /* 0x000000023c567825 */ /* 0x000fc800078e0244 */
[C---:B------:R-:W-:Y:S02]  /*4340*/  IMAD.WIDE R92, R60.reuse, 0x2, R66 ;  /* 0x000000023c5c7825 */ /* 0x040fe400078e0242 */
[----:B------:R1:W2:Y:S02]  /*4350*/  LDG.E.U16 R86, desc[UR30][R86.64] ;  /* 0x0000001e56567981 */ /* 0x0002a4000c1e1500 */
[C---:B------:R-:W-:Y:S02]  /*4360*/  IMAD.WIDE R90, R60.reuse, 0x2, R64 ;  /* 0x000000023c5a7825 */ /* 0x040fe400078e0240 */
[----:B------:R-:W3:Y:S02]  /*4370*/  LDG.E.U16 R92, desc[UR30][R92.64] ;  /* 0x0000001e5c5c7981 */ /* 0x000ee4000c1e1500 */
[----:B------:R-:W-:Y:S02]  /*4380*/  IMAD.WIDE R88, R60, 0x2, R62 ;  /* 0x000000023c587825 */ /* 0x000fe400078e023e */
[----:B------:R-:W4:Y:S02]  /*4390*/  LDG.E.U16 R90, desc[UR30][R90.64] ;  /* 0x0000001e5a5a7981 */ /* 0x000f24000c1e1500 */
[----:B------:R-:W-:-:S02]  /*43a0*/  IMAD.IADD R36, R37, 0x1, R36 ;  /* 0x0000000125247824 */ /* 0x000fc400078e0224 */
[----:B------:R5:W2:Y:S01]  /*43b0*/  LDG.E.U16 R88, desc[UR30][R88.64] ;  /* 0x0000001e58587981 */ /* 0x000aa2000c1e1500 */
[----:B------:R-:W-:Y:S02]  /*43c0*/  FMUL R16, R16, UR35 ;  /* 0x0000002310107c20 */ /* 0x000fe40008400000 */
[----:B------:R-:W-:Y:S01]  /*43d0*/  LOP3.LUT R36, R36, 0xffff, RZ, 0xc0, !PT ;  /* 0x0000ffff24247812 */ /* 0x000fe200078ec0ff */
[----:B------:R-:W-:-:S03]  /*43e0*/  FMUL R18, R18, UR35 ;  /* 0x0000002312127c20 */ /* 0x000fc60008400000 */
[--C-:B------:R-:W-:Y:S02]  /*43f0*/  SHF.R.U32.HI R37, RZ, 0xf, R36.reuse ;  /* 0x0000000fff257819 */ /* 0x100fe40000011624 */
[----:B------:R-:W-:Y:S01]  /*4400*/  FSEL R16, R16, -INF , !P1 ;  /* 0xff80000010107808 */ /* 0x000fe20004800000 */
[----:B------:R-:W-:Y:S01]  /*4410*/  FMUL R17, R17, UR35 ;  /* 0x0000002311117c20 */ /* 0x000fe20008400000 */
[----:B------:R-:W-:Y:S02]  /*4420*/  LOP3.LUT P1, RZ, R37, 0x1, RZ, 0xc0, !PT ;  /* 0x0000000125ff7812 */ /* 0x000fe4000782c0ff */
[--C-:B------:R-:W-:Y:S02]  /*4430*/  SHF.R.U32.HI R37, RZ, 0xd, R36.reuse ;  /* 0x0000000dff257819 */ /* 0x100fe40000011624 */
[----:B------:R-:W-:Y:S01]  /*4440*/  SHF.R.U32.HI R38, RZ, 0xe, R36 ;  /* 0x0000000eff267819 */ /* 0x000fe20000011624 */
[----:B------:R-:W-:Y:S01]  /*4450*/  FMUL R19, R19, UR35 ;  /* 0x0000002313137c20 */ /* 0x000fe20008400000 */
[----:B------:R-:W-:-:S02]  /*4460*/  FSEL R18, R18, -INF , !P2 ;  /* 0xff80000012127808 */ /* 0x000fc40005000000 */
[----:B------:R-:W-:Y:S01]  /*4470*/  LOP3.LUT P2, RZ, R37, 0x1, RZ, 0xc0, !PT ;  /* 0x0000000125ff7812 */ /* 0x000fe2000784c0ff */
[----:B------:R-:W-:Y:S01]  /*4480*/  FMUL R37, R21, UR35 ;  /* 0x0000002315257c20 */ /* 0x000fe20008400000 */
[----:B------:R-:W-:Y:S02]  /*4490*/  FSEL R17, R17, -INF , !P3 ;  /* 0xff80000011117808 */ /* 0x000fe40005800000 */
[----:B------:R-:W-:Y:S02]  /*44a0*/  LOP3.LUT P3, RZ, R38, 0x1, RZ, 0xc0, !PT ;  /* 0x0000000126ff7812 */ /* 0x000fe4000786c0ff */
[----:B------:R-:W-:Y:S02]  /*44b0*/  FSEL R21, R19, -INF , !P0 ;  /* 0xff80000013157808 */ /* 0x000fe40004000000 */
[----:B------:R-:W-:Y:S02]  /*44c0*/  FSEL R19, R37, -INF , !P3 ;  /* 0xff80000025137808 */ /* 0x000fe40005800000 */
[----:B------:R-:W-:Y:S01]  /*44d0*/  ISETP.GT.U32.AND P3, PT, R56, R2, PT ;  /* 0x000000023800720c */ /* 0x000fe20003f64070 */
[----:B------:R-:W-:Y:S01]  /*44e0*/  FMUL R37, R22, UR35 ;  /* 0x0000002316257c20 */ /* 0x000fe20008400000 */
[----:B------:R-:W-:Y:S01]  /*44f0*/  SHF.R.U32.HI R38, RZ, 0xc, R36 ;  /* 0x0000000cff267819 */ /* 0x000fe20000011624 */
[----:B------:R-:W-:Y:S01]  /*4500*/  FMUL R22, R4, UR35 ;  /* 0x0000002304167c20 */ /* 0x000fe20008400000 */
[----:B------:R-:W-:-:S02]  /*4510*/  ISETP.GT.U32.AND.EX P3, PT, R57, RZ, PT, P3 ;  /* 0x000000ff3900720c */ /* 0x000fc40003f64130 */
[----:B------:R-:W-:Y:S02]  /*4520*/  LOP3.LUT P0, RZ, R38, 0x1, RZ, 0xc0, !PT ;  /* 0x0000000126ff7812 */ /* 0x000fe4000780c0ff */
[----:B------:R-:W-:Y:S02]  /*4530*/  SHF.R.U32.HI R38, RZ, 0xa, R36 ;  /* 0x0000000aff267819 */ /* 0x000fe40000011624 */
[----:B------:R-:W-:Y:S02]  /*4540*/  FSEL R4, R37, -INF , !P2 ;  /* 0xff80000025047808 */ /* 0x000fe40005000000 */
[----:B------:R-:W-:Y:S02]  /*4550*/  FSEL R37, R22, -INF , !P3 ;  /* 0xff80000016257808 */ /* 0x000fe40005800000 */
[----:B------:R-:W-:Y:S02]  /*4560*/  LOP3.LUT P2, RZ, R38, 0x1, RZ, 0xc0, !PT ;  /* 0x0000000126ff7812 */ /* 0x000fe4000784c0ff */
[----:B------:R-:W-:-:S04]  /*4570*/  FMNMX3 R38, R37, R5, R6, !PT ;  /* 0x0000000525267276 */ /* 0x000fc80007800006 */
[----:B------:R-:W-:-:S04]  /*4580*/  FMNMX3 R38, R38, R7, R8, !PT ;  /* 0x0000000726267276 */ /* 0x000fc80007800008 */
[----:B------:R-:W-:Y:S01]  /*4590*/  FMNMX3 R38, R38, R9, R10, !PT ;  /* 0x0000000926267276 */ /* 0x000fe2000780000a */
[----:B------:R-:W-:-:S03]  /*45a0*/  FMUL R20, R20, UR35 ;  /* 0x0000002314147c20 */ /* 0x000fc60008400000 */
[----:B------:R-:W-:Y:S02]  /*45b0*/  FMNMX3 R38, R38, R11, R12, !PT ;  /* 0x0000000b26267276 */ /* 0x000fe4000780000c */
[----:B------:R-:W-:Y:S02]  /*45c0*/  SHF.R.U32.HI R39, RZ, 0xb, R36 ;  /* 0x0000000bff277819 */ /* 0x000fe40000011624 */
[----:B------:R-:W-:Y:S01]  /*45d0*/  FMNMX3 R38, R38, R13, R14, !PT ;  /* 0x0000000d26267276 */ /* 0x000fe2000780000e */
[----:B------:R-:W-:Y:S01]  /*45e0*/  FMUL R22, R24, UR35 ;  /* 0x0000002318167c20 */ /* 0x000fe20008400000 */
[----:B------:R-:W-:Y:S02]  /*45f0*/  FSEL R20, R20, -INF , !P1 ;  /* 0xff80000014147808 */ /* 0x000fe40004800000 */
[----:B------:R-:W-:Y:S02]  /*4600*/  LOP3.LUT P1, RZ, R39, 0x1, RZ, 0xc0, !PT ;  /* 0x0000000127ff7812 */ /* 0x000fe4000782c0ff */
[----:B------:R-:W-:-:S02]  /*4610*/  SHF.R.U32.HI R24, RZ, 0x7, R36 ;  /* 0x00000007ff187819 */ /* 0x000fc40000011624 */
[----:B------:R-:W-:Y:S02]  /*4620*/  FMNMX3 R38, R38, R15, R16, !PT ;  /* 0x0000000f26267276 */ /* 0x000fe40007800010 */
[----:B------:R-:W-:Y:S02]  /*4630*/  SHF.R.U32.HI R39, RZ, 0x9, R36 ;  /* 0x00000009ff277819 */ /* 0x000fe40000011624 */
[----:B------:R-:W-:Y:S02]  /*4640*/  FSEL R22, R22, -INF , !P1 ;  /* 0xff80000016167808 */ /* 0x000fe40004800000 */
[----:B------:R-:W-:Y:S01]  /*4650*/  LOP3.LUT P1, RZ, R24, 0x1, RZ, 0xc0, !PT ;  /* 0x0000000118ff7812 */ /* 0x000fe2000782c0ff */
[----:B------:R-:W-:Y:S01]  /*4660*/  FMUL R24, R26, UR35 ;  /* 0x000000231a187c20 */ /* 0x000fe20008400000 */
[----:B------:R-:W-:Y:S01]  /*4670*/  FMNMX3 R38, R38, R17, R18, !PT ;  /* 0x0000001126267276 */ /* 0x000fe20007800012 */
[----:B------:R-:W-:Y:S01]  /*4680*/  FMUL R23, R23, UR35 ;  /* 0x0000002317177c20 */ /* 0x000fe20008400000 */
[----:B------:R-:W-:-:S02]  /*4690*/  LOP3.LUT P3, RZ, R39, 0x1, RZ, 0xc0, !PT ;  /* 0x0000000127ff7812 */ /* 0x000fc4000786c0ff */
[--C-:B------:R-:W-:Y:S02]  /*46a0*/  SHF.R.U32.HI R26, RZ, 0x5, R36.reuse ;  /* 0x00000005ff1a7819 */ /* 0x100fe40000011624 */
[----:B------:R-:W-:Y:S02]  /*46b0*/  SHF.R.U32.HI R39, RZ, 0x8, R36 ;  /* 0x00000008ff277819 */ /* 0x000fe40000011624 */
[----:B------:R-:W-:Y:S01]  /*46c0*/  FMNMX3 R38, R38, R21, R20, !PT ;  /* 0x0000001526267276 */ /* 0x000fe20007800014 */
[----:B------:R-:W-:Y:S01]  /*46d0*/  FMUL R25, R25, UR35 ;  /* 0x0000002319197c20 */ /* 0x000fe20008400000 */
[----:B------:R-:W-:Y:S02]  /*46e0*/  FSEL R24, R24, -INF , !P3 ;  /* 0xff80000018187808 */ /* 0x000fe40005800000 */
[----:B------:R-:W-:Y:S02]  /*46f0*/  FSEL R23, R23, -INF , !P0 ;  /* 0xff80000017177808 */ /* 0x000fe40004000000 */
[----:B------:R-:W-:Y:S01]  /*4700*/  LOP3.LUT P3, RZ, R26, 0x1, RZ, 0xc0, !PT ;  /* 0x000000011aff7812 */ /* 0x000fe2000786c0ff */
[----:B------:R-:W-:Y:S01]  /*4710*/  FMUL R26, R28, UR35 ;  /* 0x000000231c1a7c20 */ /* 0x000fe20008400000 */
[----:B------:R-:W-:-:S02]  /*4720*/  LOP3.LUT P0, RZ, R39, 0x1, RZ, 0xc0, !PT ;  /* 0x0000000127ff7812 */ /* 0x000fc4000780c0ff */
[----:B------:R-:W-:Y:S02]  /*4730*/  FMNMX3 R38, R38, R19, R4, !PT ;  /* 0x0000001326267276 */ /* 0x000fe40007800004 */
[--C-:B------:R-:W-:Y:S01]  /*4740*/  SHF.R.U32.HI R39, RZ, 0x6, R36.reuse ;  /* 0x00000006ff277819 */ /* 0x100fe20000011624 */
[----:B------:R-:W-:Y:S01]  /*4750*/  FMUL R27, R27, UR35 ;  /* 0x000000231b1b7c20 */ /* 0x000fe20008400000 */
[----:B------:R-:W-:Y:S02]  /*4760*/  SHF.R.U32.HI R28, RZ, 0x3, R36 ;  /* 0x00000003ff1c7819 */ /* 0x000fe40000011624 */
[----:B------:R-:W-:Y:S02]  /*4770*/  FSEL R25, R25, -INF , !P2 ;  /* 0xff80000019197808 */ /* 0x000fe40005000000 */
[----:B------:R-:W-:Y:S02]  /*4780*/  FMNMX3 R38, R38, R23, R22, !PT ;  /* 0x0000001726267276 */ /* 0x000fe40007800016 */
[----:B------:R-:W-:-:S02]  /*4790*/  LOP3.LUT P2, RZ, R39, 0x1, RZ, 0xc0, !PT ;  /* 0x0000000127ff7812 */ /* 0x000fc4000784c0ff */
[----:B------:R-:W-:Y:S01]  /*47a0*/  FSEL R26, R26, -INF , !P1 ;  /* 0xff8000001a1a7808 */ /* 0x000fe20004800000 */
[----:B------:R-:W-:Y:S01]  /*47b0*/  FMUL R29, R29, UR35 ;  /* 0x000000231d1d7c20 */ /* 0x000fe20008400000 */
[----:B------:R-:W-:Y:S02]  /*47c0*/  SHF.R.U32.HI R39, RZ, 0x4, R36 ;  /* 0x00000004ff277819 */ /* 0x000fe40000011624 */
[----:B------:R-:W-:Y:S01]  /*47d0*/  LOP3.LUT P1, RZ, R28, 0x1, RZ, 0xc0, !PT ;  /* 0x000000011cff7812 */ /* 0x000fe2000782c0ff */
[----:B------:R-:W-:Y:S01]  /*47e0*/  FMUL R28, R30, UR35 ;  /* 0x000000231e1c7c20 */ /* 0x000fe20008400000 */
[----:B------:R-:W-:Y:S02]  /*47f0*/  FSEL R27, R27, -INF , !P0 ;  /* 0xff8000001b1b7808 */ /* 0x000fe40004000000 */
[----:B------:R-:W-:Y:S01]  /*4800*/  FMNMX3 R38, R38, R25, R24, !PT ;  /* 0x0000001926267276 */ /* 0x000fe20007800018 */
[----:B------:R-:W-:Y:S01]  /*4810*/  FMUL R30, R31, UR35 ;  /* 0x000000231f1e7c20 */ /* 0x000fe20008400000 */
[----:B------:R-:W-:Y:S01]  /*4820*/  LOP3.LUT P0, RZ, R39, 0x1, RZ, 0xc0, !PT ;  /* 0x0000000127ff7812 */ /* 0x000fe2000780c0ff */
[----:B------:R-:W-:Y:S01]  /*4830*/  FMUL R31, R32, UR35 ;  /* 0x00000023201f7c20 */ /* 0x000fe20008400000 */
[----:B------:R-:W-:-:S02]  /*4840*/  SHF.R.U32.HI R39, RZ, 0x2, R36 ;  /* 0x00000002ff277819 */ /* 0x000fc40000011624 */
[----:B------:R-:W-:Y:S02]  /*4850*/  SHF.R.U32.HI R36, RZ, 0x1, R36 ;  /* 0x00000001ff247819 */ /* 0x000fe40000011624 */
[----:B------:R-:W-:Y:S02]  /*4860*/  FSEL R29, R29, -INF , !P2 ;  /* 0xff8000001d1d7808 */ /* 0x000fe40005000000 */
[----:B------:R-:W-:Y:S02]  /*4870*/  FSEL R28, R28, -INF , !P3 ;  /* 0xff8000001c1c7808 */ /* 0x000fe40005800000 */
[----:B------:R-:W-:Y:S01]  /*4880*/  FMNMX3 R38, R38, R27, R26, !PT ;  /* 0x0000001b26267276 */ /* 0x000fe2000780001a */
[----:B------:R-:W-:Y:S01]  /*4890*/  FMUL R32, R33, UR35 ;  /* 0x0000002321207c20 */ /* 0x000fe20008400000 */
[----:B------:R-:W-:Y:S01]  /*48a0*/  FMUL R33, R34, UR35 ;  /* 0x0000002322217c20 */ /* 0x000fe20008400000 */
[----:B------:R-:W-:Y:S02]  /*48b0*/  LOP3.LUT P2, RZ, R39, 0x1, RZ, 0xc0, !PT ;  /* 0x0000000127ff7812 */ /* 0x000fe4000784c0ff */
[----:B------:R-:W-:-:S02]  /*48c0*/  LOP3.LUT P3, RZ, R36, 0x1, RZ, 0xc0, !PT ;  /* 0x0000000124ff7812 */ /* 0x000fc4000786c0ff */
[----:B------:R-:W-:Y:S02]  /*48d0*/  FSEL R30, R30, -INF , !P0 ;  /* 0xff8000001e1e7808 */ /* 0x000fe40004000000 */
[----:B------:R-:W-:Y:S02]  /*48e0*/  FSEL R31, R31, -INF , !P1 ;  /* 0xff8000001f1f7808 */ /* 0x000fe40004800000 */
[----:B------:R-:W-:Y:S01]  /*48f0*/  FMNMX3 R38, R38, R29, R28, !PT ;  /* 0x0000001d26267276 */ /* 0x000fe2000780001c */
[----:B------:R-:W-:Y:S01]  /*4900*/  FMUL R34, R35, UR35 ;  /* 0x0000002323227c20 */ /* 0x000fe20008400000 */
[----:B------:R-:W-:Y:S02]  /*4910*/  FSEL R32, R32, -INF , !P2 ;  /* 0xff80000020207808 */ /* 0x000fe40005000000 */
[----:B------:R-:W-:Y:S02]  /*4920*/  FSEL R33, R33, -INF , !P3 ;  /* 0xff80000021217808 */ /* 0x000fe40005800000 */
[----:B------:R-:W-:-:S02]  /*4930*/  FMNMX3 R38, R38, R30, R31, !PT ;  /* 0x0000001e26267276 */ /* 0x000fc4000780001f */
[----:B------:R-:W-:Y:S02]  /*4940*/  FSEL R34, R34, -INF , !P5 ;  /* 0xff80000022227808 */ /* 0x000fe40006800000 */
[----:B------:R-:W-:-:S04]  /*4950*/  FMNMX3 R38, R38, R32, R33, !PT ;  /* 0x0000002026267276 */ /* 0x000fc80007800021 */
[----:B------:R-:W-:-:S05]  /*4960*/  FMNMX3 R78, R38, R34, R61, !PT ;  /* 0x00000022264e7276 */ /* 0x000fca000780003d */
[--C-:B------:R-:W-:Y:S01]  /*4970*/  FADD R37, R37, -R78.reuse ;  /* 0x8000004e25257221 */ /* 0x100fe20000000000 */
[--C-:B------:R-:W-:Y:S01]  /*4980*/  FADD R5, R5, -R78.reuse ;  /* 0x8000004e05057221 */ /* 0x100fe20000000000 */
[--C-:B------:R-:W-:Y:S02]  /*4990*/  FADD R6, R6, -R78.reuse ;  /* 0x8000004e06067221 */ /* 0x100fe40000000000 */
[----:B------:R-:W-:Y:S01]  /*49a0*/  FMUL R36, R37, 1.4426950216293334961 ;  /* 0x3fb8aa3b25247820 */ /* 0x000fe20000400000 */
[----:B------:R-:W-:Y:S01]  /*49b0*/  FMUL R5, R5, 1.4426950216293334961 ;  /* 0x3fb8aa3b05057820 */ /* 0x000fe20000400000 */
[----:B------:R-:W-:Y:S01]  /*49c0*/  FMUL R37, R6, 1.4426950216293334961 ;  /* 0x3fb8aa3b06257820 */ /* 0x000fe20000400000 */
[--C-:B------:R-:W-:Y:S01]  /*49d0*/  FADD R7, R7, -R78.reuse ;  /* 0x8000004e07077221 */ /* 0x100fe20000000000 */
[----:B------:R-:W-:Y:S02]  /*49e0*/  FADD R8, R8, -R78 ;  /* 0x8000004e08087221 */ /* 0x000fe40000000000 */
[----:B------:R-:W-:Y:S01]  /*49f0*/  MUFU.EX2 R36, R36 ;  /* 0x0000002400247308 */ /* 0x000fe20000000800 */
[----:B------:R-:W-:Y:S01]  /*4a00*/  FMUL R6, R7, 1.4426950216293334961 ;  /* 0x3fb8aa3b07067820 */ /* 0x000fe20000400000 */
[----:B------:R-:W-:-:S06]  /*4a10*/  FMUL R38, R8, 1.4426950216293334961 ;  /* 0x3fb8aa3b08267820 */ /* 0x000fcc0000400000 */
[----:B------:R-:W0:Y:S01]  /*4a20*/  MUFU.EX2 R5, R5 ;  /* 0x0000000500057308 */ /* 0x000e220000000800 */
[--C-:B------:R-:W-:Y:S01]  /*4a30*/  FADD R9, R9, -R78.reuse ;  /* 0x8000004e09097221 */ /* 0x100fe20000000000 */
[----:B------:R-:W-:-:S06]  /*4a40*/  FADD R4, R4, -R78 ;  /* 0x8000004e04047221 */ /* 0x000fcc0000000000 */
[----:B------:R-:W0:Y:S01]  /*4a50*/  MUFU.EX2 R37, R37 ;  /* 0x0000002500257308 */ /* 0x000e220000000800 */
[----:B------:R-:W-:Y:S01]  /*4a60*/  FMUL R7, R9, 1.4426950216293334961 ;  /* 0x3fb8aa3b09077820 */ /* 0x000fe20000400000 */
[----:B------:R-:W-:Y:S01]  /*4a70*/  FADD R10, R10, -R78 ;  /* 0x8000004e0a0a7221 */ /* 0x000fe20000000000 */
[----:B------:R-:W-:-:S05]  /*4a80*/  FMUL R4, R4, 1.4426950216293334961 ;  /* 0x3fb8aa3b04047820 */ /* 0x000fca0000400000 */
[----:B------:R-:W0:Y:S01]  /*4a90*/  MUFU.EX2 R6, R6 ;  /* 0x0000000600067308 */ /* 0x000e220000000800 */
[--C-:B------:R-:W-:Y:S01]  /*4aa0*/  FADD R11, R11, -R78.reuse ;  /* 0x8000004e0b0b7221 */ /* 0x100fe20000000000 */
[--C-:B------:R-:W-:Y:S01]  /*4ab0*/  FADD R13, R13, -R78.reuse ;  /* 0x8000004e0d0d7221 */ /* 0x100fe20000000000 */
[----:B------:R-:W-:Y:S01]  /*4ac0*/  FMUL R10, R10, 1.4426950216293334961 ;  /* 0x3fb8aa3b0a0a7820 */ /* 0x000fe20000400000 */
[----:B------:R-:W-:-:S04]  /*4ad0*/  FADD R17, R17, -R78 ;  /* 0x8000004e11117221 */ /* 0x000fc80000000000 */
[----:B------:R-:W0:Y:S01]  /*4ae0*/  MUFU.EX2 R38, R38 ;  /* 0x0000002600267308 */ /* 0x000e220000000800 */
[----:B------:R-:W-:Y:S01]  /*4af0*/  FMUL R8, R11, 1.4426950216293334961 ;  /* 0x3fb8aa3b0b087820 */ /* 0x000fe20000400000 */
[----:B------:R-:W-:Y:S01]  /*4b00*/  FMUL R9, R13, 1.4426950216293334961 ;  /* 0x3fb8aa3b0d097820 */ /* 0x000fe20000400000 */
[----:B------:R-:W-:Y:S01]  /*4b10*/  FADD R12, R12, -R78 ;  /* 0x8000004e0c0c7221 */ /* 0x000fe20000000000 */
[----:B------:R-:W-:-:S04]  /*4b20*/  FMUL R13, R17, 1.4426950216293334961 ;  /* 0x3fb8aa3b110d7820 */ /* 0x000fc80000400000 */
[----:B------:R-:W0:Y:S08]  /*4b30*/  MUFU.EX2 R7, R7 ;  /* 0x0000000700077308 */ /* 0x000e300000000800 */
[----:B-1----:R0:W-:Y:S01]  /*4b40*/  MUFU.EX2 R87, R4 ;  /* 0x0000000400577308 */ /* 0x0021e20000000800 */
[----:B------:R-:W-:Y:S01]  /*4b50*/  FMUL R12, R12, 1.4426950216293334961 ;  /* 0x3fb8aa3b0c0c7820 */ /* 0x000fe20000400000 */
[----:B0-----:R-:W-:-:S06]  /*4b60*/  FADD R4, R36, R5 ;  /* 0x0000000524047221 */ /* 0x001fcc0000000000 */
[----:B------:R0:W1:Y:S01]  /*4b70*/  MUFU.EX2 R39, R10 ;  /* 0x0000000a00277308 */ /* 0x0000620000000800 */
[----:B------:R-:W-:Y:S01]  /*4b80*/  FADD R17, R37, R4 ;  /* 0x0000000425117221 */ /* 0x000fe20000000000 */
[----:B------:R-:W-:-:S03]  /*4b90*/  FADD R14, R14, -R78 ;  /* 0x8000004e0e0e7221 */ /* 0x000fc60000000000 */
[----:B------:R-:W-:-:S03]  /*4ba0*/  FADD R17, R6, R17 ;  /* 0x0000001106117221 */ /* 0x000fc60000000000 */
[----:B------:R-:W1:Y:S01]  /*4bb0*/  MUFU.EX2 R8, R8 ;  /* 0x0000000800087308 */ /* 0x000e620000000800 */
[----:B------:R-:W-:Y:S01]  /*4bc0*/  FADD R15, R15, -R78 ;  /* 0x8000004e0f0f7221 */ /* 0x000fe20000000000 */
[----:B------:R-:W-:Y:S01]  /*4bd0*/  FADD R4, R38, R17 ;  /* 0x0000001126047221 */ /* 0x000fe20000000000 */
[----:B------:R-:W-:-:S05]  /*4be0*/  FMUL R14, R14, 1.4426950216293334961 ;  /* 0x3fb8aa3b0e0e7820 */ /* 0x000fca0000400000 */
[----:B------:R-:W5:Y:S01]  /*4bf0*/  MUFU.EX2 R40, R12 ;  /* 0x0000000c00287308 */ /* 0x000f620000000800 */
[----:B------:R-:W-:Y:S01]  /*4c00*/  FADD R4, R7, R4 ;  /* 0x0000000407047221 */ /* 0x000fe20000000000 */
[----:B0-----:R-:W-:Y:S01]  /*4c10*/  FMUL R10, R15, 1.4426950216293334961 ;  /* 0x3fb8aa3b0f0a7820 */ /* 0x001fe20000400000 */
[----:B------:R-:W-:-:S05]  /*4c20*/  FADD R16, R16, -R78 ;  /* 0x8000004e10107221 */ /* 0x000fca0000000000 */
[----:B------:R-:W0:Y:S01]  /*4c30*/  MUFU.EX2 R9, R9 ;  /* 0x0000000900097308 */ /* 0x000e220000000800 */
[----:B-1----:R-:W-:Y:S01]  /*4c40*/  FADD R17, R39, R4 ;  /* 0x0000000427117221 */ /* 0x002fe20000000000 */
[----:B------:R-:W-:-:S06]  /*4c50*/  FMUL R16, R16, 1.4426950216293334961 ;  /* 0x3fb8aa3b10107820 */ /* 0x000fcc0000400000 */
[----:B------:R-:W1:Y:S01]  /*4c60*/  MUFU.EX2 R41, R14 ;  /* 0x0000000e00297308 */ /* 0x000e620000000800 */
[----:B------:R-:W-:Y:S01]  /*4c70*/  FADD R17, R8, R17 ;  /* 0x0000001108117221 */ /* 0x000fe20000000000 */
[--C-:B------:R-:W-:Y:S01]  /*4c80*/  FADD R18, R18, -R78.reuse ;  /* 0x8000004e12127221 */ /* 0x100fe20000000000 */
[----:B------:R-:W-:-:S05]  /*4c90*/  FADD R21, R21, -R78 ;  /* 0x8000004e15157221 */ /* 0x000fca0000000000 */
[----:B------:R-:W1:Y:S01]  /*4ca0*/  MUFU.EX2 R10, R10 ;  /* 0x0000000a000a7308 */ /* 0x000e620000000800 */
[----:B-----5:R-:W-:Y:S01]  /*4cb0*/  FADD R4, R40, R17 ;  /* 0x0000001128047221 */ /* 0x020fe20000000000 */
[----:B------:R-:W-:Y:S01]  /*4cc0*/  FMUL R18, R18, 1.4426950216293334961 ;  /* 0x3fb8aa3b12127820 */ /* 0x000fe20000400000 */
[----:B------:R-:W-:-:S05]  /*4cd0*/  FMUL R11, R21, 1.4426950216293334961 ;  /* 0x3fb8aa3b150b7820 */ /* 0x000fca0000400000 */
[----:B------:R-:W5:Y:S01]  /*4ce0*/  MUFU.EX2 R42, R16 ;  /* 0x00000010002a7308 */ /* 0x000f620000000800 */
[--C-:B------:R-:W-:Y:S01]  /*4cf0*/  FADD R20, R20, -R78.reuse ;  /* 0x8000004e14147221 */ /* 0x100fe20000000000 */
[----:B------:R-:W-:Y:S01]  /*4d00*/  FADD R19, R19, -R78 ;  /* 0x8000004e13137221 */ /* 0x000fe20000000000 */
[----:B0-----:R-:W-:Y:S01]  /*4d10*/  FADD R4, R9, R4 ;  /* 0x0000000409047221 */ /* 0x001fe20000000000 */
[--C-:B------:R-:W-:Y:S01]  /*4d20*/  FADD R23, R23, -R78.reuse ;  /* 0x8000004e17177221 */ /* 0x100fe20000000000 */
[----:B------:R-:W-:-:S03]  /*4d30*/  FADD R22, R22, -R78 ;  /* 0x8000004e16167221 */ /* 0x000fc60000000000 */
[----:B------:R-:W0:Y:S01]  /*4d40*/  MUFU.EX2 R13, R13 ;  /* 0x0000000d000d7308 */ /* 0x000e220000000800 */
[--C-:B------:R-:W-:Y:S01]  /*4d50*/  FADD R25, R25, -R78.reuse ;  /* 0x8000004e19197221 */ /* 0x100fe20000000000 */
        /* <DEDUP_REMOVED lines=9> */
[----:B------:R-:W-:Y:S01]  /*4df0*/  FADD R34, R34, -R78 ;  /* 0x8000004e22227221 */ /* 0x000fe20000000000 */
[----:B------:R-:W0:Y:S01]  /*4e00*/  MUFU.EX2 R14, R18 ;  /* 0x00000012000e7308 */ /* 0x000e220000000800 */
[----:B------:R-:W-:Y:S01]  /*4e10*/  FMUL R12, R20, 1.4426950216293334961 ;  /* 0x3fb8aa3b140c7820 */ /* 0x000fe20000400000 */
[----:B------:R-:W-:Y:S01]  /*4e20*/  FMUL R15, R19, 1.4426950216293334961 ;  /* 0x3fb8aa3b130f7820 */ /* 0x000fe20000400000 */
[----:B-1----:R-:W-:Y:S01]  /*4e30*/  FADD R17, R41, R4 ;  /* 0x0000000429117221 */ /* 0x002fe20000000000 */
[----:B------:R-:W-:Y:S01]  /*4e40*/  FMUL R23, R23, 1.4426950216293334961 ;  /* 0x3fb8aa3b17177820 */ /* 0x000fe20000400000 */
[----:B------:R-:W-:Y:S01]  /*4e50*/  FMUL R22, R22, 1.4426950216293334961 ;  /* 0x3fb8aa3b16167820 */ /* 0x000fe20000400000 */
[----:B------:R-:W-:Y:S01]  /*4e60*/  FMUL R25, R25, 1.4426950216293334961 ;  /* 0x3fb8aa3b19197820 */ /* 0x000fe20000400000 */
[----:B------:R-:W-:Y:S01]  /*4e70*/  FMUL R24, R24, 1.4426950216293334961 ;  /* 0x3fb8aa3b18187820 */ /* 0x000fe20000400000 */
[----:B------:R-:W1:Y:S01]  /*4e80*/  MUFU.EX2 R11, R11 ;  /* 0x0000000b000b7308 */ /* 0x000e620000000800 */
[----:B------:R-:W-:Y:S01]  /*4e90*/  FMUL R27, R27, 1.4426950216293334961 ;  /* 0x3fb8aa3b1b1b7820 */ /* 0x000fe20000400000 */
        /* <DEDUP_REMOVED lines=8> */
[----:B------:R-:W-:Y:S01]  /*4f20*/  FADD R17, R10, R17 ;  /* 0x000000110a117221 */ /* 0x000fe20000000000 */
[----:B------:R-:W-:Y:S03]  /*4f30*/  MUFU.EX2 R12, R12 ;  /* 0x0000000c000c7308 */ /* 0x000fe60000000800 */
[----:B-----5:R-:W-:-:S05]  /*4f40*/  FADD R4, R42, R17 ;  /* 0x000000112a047221 */ /* 0x020fca0000000000 */
[----:B------:R-:W5:Y:S01]  /*4f50*/  MUFU.EX2 R15, R15 ;  /* 0x0000000f000f7308 */ /* 0x000f620000000800 */
[----:B------:R-:W-:Y:S01]  /*4f60*/  F2FP.F16.F32.PACK_AB R36, R5, R36 ;  /* 0x000000240524723e */ /* 0x000fe200000000ff */
[----:B0-----:R-:W-:-:S06]  /*4f70*/  FADD R5, R13, R4 ;  /* 0x000000040d057221 */ /* 0x001fcc0000000000 */
[----:B------:R-:W0:Y:S08]  /*4f80*/  MUFU.EX2 R94, R23 ;  /* 0x00000017005e7308 */ /* 0x000e300000000800 */
[----:B------:R-:W-:Y:S08]  /*4f90*/  MUFU.EX2 R89, R22 ;  /* 0x0000001600597308 */ /* 0x000ff00000000800 */
        /* <DEDUP_REMOVED lines=10> */
[----:B------:R-:W0:Y:S01]  /*5040*/  MUFU.EX2 R85, R34 ;  /* 0x0000002200557308 */ /* 0x000e220000000800 */
[----:B------:R-:W-:Y:S01]  /*5050*/  FADD R4, R14, R5 ;  /* 0x000000050e047221 */ /* 0x000fe20000000000 */
[----:B-1----:R-:W-:-:S03]  /*5060*/  F2FP.F16.F32.PACK_AB R43, R11, R14 ;  /* 0x0000000e0b2b723e */ /* 0x002fc600000000ff */
[----:B------:R-:W-:Y:S01]  /*5070*/  FADD R11, R11, R4 ;  /* 0x000000040b0b7221 */ /* 0x000fe20000000000 */
[----:B------:R-:W-:Y:S02]  /*5080*/  F2FP.F16.F32.PACK_AB R37, R6, R37 ;  /* 0x000000250625723e */ /* 0x000fe400000000ff */
[----:B------:R-:W-:Y:S02]  /*5090*/  F2FP.F16.F32.PACK_AB R38, R7, R38 ;  /* 0x000000260726723e */ /* 0x000fe400000000ff */
[----:B------:R-:W-:Y:S02]  /*50a0*/  F2FP.F16.F32.PACK_AB R39, R8, R39 ;  /* 0x000000270827723e */ /* 0x000fe400000000ff */
[----:B------:R-:W-:Y:S02]  /*50b0*/  F2FP.F16.F32.PACK_AB R40, R9, R40 ;  /* 0x000000280928723e */ /* 0x000fe400000000ff */
[----:B------:R-:W-:Y:S02]  /*50c0*/  F2FP.F16.F32.PACK_AB R41, R10, R41 ;  /* 0x000000290a29723e */ /* 0x000fe400000000ff */
[----:B------:R-:W-:-:S02]  /*50d0*/  F2FP.F16.F32.PACK_AB R42, R13, R42 ;  /* 0x0000002a0d2a723e */ /* 0x000fc400000000ff */
[----:B-----5:R-:W-:Y:S01]  /*50e0*/  F2FP.F16.F32.PACK_AB R44, R15, R12 ;  /* 0x0000000c0f2c723e */ /* 0x020fe200000000ff */
[----:B------:R-:W-:Y:S01]  /*50f0*/  FADD R12, R12, R11 ;  /* 0x0000000b0c0c7221 */ /* 0x000fe20000000000 */
[----:B0-----:R-:W-:Y:S02]  /*5100*/  F2FP.F16.F32.PACK_AB R45, R94, R87 ;  /* 0x000000575e2d723e */ /* 0x001fe400000000ff */
[----:B------:R-:W-:Y:S02]  /*5110*/  F2FP.F16.F32.PACK_AB R46, R96, R89 ;  /* 0x00000059602e723e */ /* 0x000fe400000000ff */
[----:B------:R-:W-:Y:S02]  /*5120*/  F2FP.F16.F32.PACK_AB R47, R98, R91 ;  /* 0x0000005b622f723e */ /* 0x000fe400000000ff */
[----:B------:R-:W-:Y:S02]  /*5130*/  F2FP.F16.F32.PACK_AB R48, R79, R100 ;  /* 0x000000644f30723e */ /* 0x000fe400000000ff */
[----:B------:R-:W-:-:S02]  /*5140*/  F2FP.F16.F32.PACK_AB R49, R81, R80 ;  /* 0x000000505131723e */ /* 0x000fc400000000ff */
[----:B------:R-:W-:Y:S02]  /*5150*/  F2FP.F16.F32.PACK_AB R50, R83, R82 ;  /* 0x000000525332723e */ /* 0x000fe400000000ff */
[----:B------:R-:W-:Y:S01]  /*5160*/  F2FP.F16.F32.PACK_AB R51, R85, R84 ;  /* 0x000000545533723e */ /* 0x000fe200000000ff */
[----:B--2---:R0:W-:Y:S01]  /*5170*/  STS.U16 [R3+UR9+0x5000], R86 ;  /* 0x0050005603007988 */ /* 0x0041e20008000409 */
[----:B------:R-:W-:Y:S01]  /*5180*/  FADD R61, -R78, R61 ;  /* 0x0000003d4e3d7221 */ /* 0x000fe20000000100 */
[----:B------:R-:W-:Y:S01]  /*5190*/  FADD R102, R15, R12 ;  /* 0x0000000c0f667221 */ /* 0x000fe20000000000 */
[----:B------:R1:W-:Y:S01]  /*51a0*/  STTM.x16 tmem[UR17], R36 ;  /* 0x00000024000079ed */ /* 0x0003e20008240011 */
[----:B---3--:R0:W-:Y:S04]  /*51b0*/  STS.U16 [R3+UR9+0x5200], R92 ;  /* 0x0052005c03007988 */ /* 0x0081e80008000409 */
[----:B----4-:R0:W-:Y:S04]  /*51c0*/  STS.U16 [R3+UR9+0x5400], R90 ;  /* 0x0054005a03007988 */ /* 0x0101e80008000409 */
[----:B------:R0:W-:Y:S01]  /*51d0*/  STS.U16 [R3+UR9+0x5600], R88 ;  /* 0x0056005803007988 */ /* 0x0001e20008000409 */
[----:B------:R-:W2:Y:S02]  /*51e0*/  FENCE.VIEW.ASYNC.T ;  /* 0x00000000000073c6 */ /* 0x000ea40000000200 */
[----:B--2---:R-:W-:Y:S01]  /*51f0*/  BAR.SYNC.DEFER_BLOCKING 0x0 ;  /* 0x0000000000007b1d */ /* 0x004fe20000010000 */
[----:B------:R-:W-:-:S05]  /*5200*/  FMUL R61, R61, 1.4426950216293334961 ;  /* 0x3fb8aa3b3d3d7820 */ /* 0x000fca0000400000 */
[----:B------:R-:W2:Y:S01]  /*5210*/  LDTM.x32 R4, tmem[UR11] ;  /* 0x0000000b000479ee */ /* 0x000ea200082c0000 */
[----:B-1----:R-:W2:Y:S01]  /*5220*/  MUFU.EX2 R38, R61 ;  /* 0x0000003d00267308 */ /* 0x002ea20000000800 */
[----:B------:R-:W-:Y:S01]  /*5230*/  NOP ;  /* 0x0000000000007918 */ /* 0x000fe20000000000 */
[C---:B--2---:R-:W-:Y:S01]  /*5240*/  FMUL R4, R38.reuse, R4 ;  /* 0x0000000426047220 */ /* 0x044fe20000400000 */
        /* <DEDUP_REMOVED lines=31> */
[----:B------:R0:W-:Y:S01]  /*5440*/  STTM.x32 tmem[UR11], R4 ;  /* 0x00000004000079ed */ /* 0x0001e200082c000b */
[----:B------:R-:W1:Y:S02]  /*5450*/  FENCE.VIEW.ASYNC.T ;  /* 0x00000000000073c6 */ /* 0x000e640000000200 */
[----:B-1----:R-:W-:Y:S01]  /*5460*/  BAR.SYNC.DEFER_BLOCKING 0x0 ;  /* 0x0000000000007b1d */ /* 0x002fe20000010000 */
[----:B------:R-:W-:-:S04]  /*5470*/  FADD R87, R87, R102 ;  /* 0x0000006657577221 */ /* 0x000fc80000000000 */
[----:B------:R-:W-:-:S04]  /*5480*/  FADD R94, R94, R87 ;  /* 0x000000575e5e7221 */ /* 0x000fc80000000000 */
[----:B------:R-:W-:-:S04]  /*5490*/  FADD R89, R89, R94 ;  /* 0x0000005e59597221 */ /* 0x000fc80000000000 */
[----:B------:R-:W-:Y:S01]  /*54a0*/  FADD R96, R96, R89 ;  /* 0x0000005960607221 */ /* 0x000fe20000000000 */
[----:B------:R1:W-:Y:S06]  /*54b0*/  MEMBAR.ALL.CTA ;  /* 0x0000000000007992 */ /* 0x0003ec0000008000 */
[----:B-1----:R-:W1:Y:S01]  /*54c0*/  FENCE.VIEW.ASYNC.S ;  /* 0x00000000000073c6 */ /* 0x002e620000000000 */
[----:B------:R-:W-:-:S04]  /*54d0*/  FADD R91, R91, R96 ;  /* 0x000000605b5b7221 */ /* 0x000fc80000000000 */
[----:B------:R-:W-:-:S04]  /*54e0*/  FADD R91, R98, R91 ;  /* 0x0000005b625b7221 */ /* 0x000fc80000000000 */
[----:B------:R-:W-:-:S04]  /*54f0*/  FADD R100, R100, R91 ;  /* 0x0000005b64647221 */ /* 0x000fc80000000000 */
[----:B------:R-:W-:-:S04]  /*5500*/  FADD R79, R79, R100 ;  /* 0x000000644f4f7221 */ /* 0x000fc80000000000 */
[----:B------:R-:W-:-:S04]  /*5510*/  FADD R80, R80, R79 ;  /* 0x0000004f50507221 */ /* 0x000fc80000000000 */
[----:B------:R-:W-:-:S04]  /*5520*/  FADD R81, R81, R80 ;  /* 0x0000005051517221 */ /* 0x000fc80000000000 */
[----:B------:R-:W-:-:S04]  /*5530*/  FADD R82, R82, R81 ;  /* 0x0000005152527221 */ /* 0x000fc80000000000 */
[----:B------:R-:W-:Y:S01]  /*5540*/  FADD R83, R83, R82 ;  /* 0x0000005253537221 */ /* 0x000fe20000000000 */
[----:B------:R-:W-:-:S03]  /*5550*/  ULEA UR33, UR32, UR9, 0x3 ;  /* 0x0000000920217291 */ /* 0x000fc6000f8e18ff */
[----:B------:R-:W-:Y:S01]  /*5560*/  FADD R84, R84, R83 ;  /* 0x0000005354547221 */ /* 0x000fe20000000000 */
[----:B------:R-:W-:-:S03]  /*5570*/  IMAD.MOV.U32 R36, RZ, RZ, R58 ;  /* 0x000000ffff247224 */ /* 0x000fc600078e003a */
[----:B------:R-:W-:Y:S01]  /*5580*/  FADD R85, R85, R84 ;  /* 0x0000005455557221 */ /* 0x000fe20000000000 */
[----:B------:R-:W-:Y:S01]  /*5590*/  UIADD3 UR33, UPT, UPT, UR33, 0x5800, URZ ;  /* 0x0000580021217890 */ /* 0x000fe2000fffe0ff */
[----:B-1----:R-:W-:Y:S06]  /*55a0*/  BAR.SYNC.DEFER_BLOCKING 0x0 ;  /* 0x0000000000007b1d */ /* 0x002fec0000010000 */
[----:B------:R-:W-:Y:S05]  /*55b0*/  BRA.U UP1, `(.L_x_19) ;  /* 0x0000000101587547 */ /* 0x000fea000b800000 */
[----:B------:R-:W-:Y:S02]  /*55c0*/  UIADD3 UR26, UPT, UPT, UR10, 0x88, URZ ;  /* 0x000000880a1a7890 */ /* 0x000fe4000fffe0ff */
[----:B------:R-:W-:Y:S02]  /*55d0*/  UIADD3 UR27, UPT, UPT, UR10, 0x20, URZ ;  /* 0x000000200a1b7890 */ /* 0x000fe4000fffe0ff */
[----:B------:R-:W-:Y:S02]  /*55e0*/  UIADD3 UR40, UPT, UPT, UR10, 0x90, URZ ;  /* 0x000000900a287890 */ /* 0x000fe4000fffe0ff */
        /* <DEDUP_REMOVED lines=10> */
[----:B------:R1:W-:Y:S01]  /*5690*/  UTCHMMA tmem[UR16], gdesc[UR6], tmem[UR10], tmem[UR24], idesc[UR25], UPT ;  /* 0x00ff1806100079ea */ /* 0x0003e2000b80000a */
[----:B------:R-:W-:Y:S01]  /*56a0*/  UMOV UR46, 0x0 ;  /* 0x00000000002e7882 */ /* 0x000fe20000000000 */
[----:B------:R-:W-:Y:S01]  /*56b0*/  UMOV UR47, 0x8080010 ;  /* 0x08080010002f7882 */ /* 0x000fe20000000000 */
[----:B------:R1:W-:Y:S01]  /*56c0*/  UTCHMMA tmem[UR26], gdesc[UR20], tmem[UR10], tmem[UR28], idesc[UR29], UPT ;  /* 0x00ff1c141a0079ea */ /* 0x0003e2000b80000a */
[----:B------:R-:W-:Y:S01]  /*56d0*/  UMOV UR4, UR4 ;  /* 0x0000000400047c82 */ /* 0x000fe20008000000 */
[----:B------:R1:W-:Y:S01]  /*56e0*/  UTCHMMA tmem[UR40], gdesc[UR6], tmem[UR27], tmem[UR42], idesc[UR43], UPT ;  /* 0x00ff2a06280079ea */ /* 0x0003e2000b80001b */
[----:B------:R1:W-:Y:S01]  /*56f0*/  UTCHMMA tmem[UR44], gdesc[UR20], tmem[UR41], tmem[UR46], idesc[UR47], UPT ;  /* 0x00ff2e142c0079ea */ /* 0x0003e2000b800029 */
[----:B------:R1:W-:Y:S01]  /*5700*/  UTCBAR [UR4], URZ ;  /* 0x000000ff040073e9 */ /* 0x0003e200080000ff */
[----:B------:R-:W-:Y:S01]  /*5710*/  NOP ;  /* 0x0000000000007918 */ /* 0x000fe20000000000 */
.L_x_19:
[----:B------:R-:W-:Y:S01]  /*5720*/  ISETP.GE.U32.AND P0, PT, R56, R55, PT ;  /* 0x000000373800720c */ /* 0x000fe20003f06070 */
[----:B------:R-:W-:Y:S01]  /*5730*/  UIADD3 UR32, UPT, UPT, UR32, 0x1, URZ ;  /* 0x0000000120207890 */ /* 0x000fe2000fffe0ff */
[----:B------:R-:W-:Y:S02]  /*5740*/  VIADD R60, R60, UR13 ;  /* 0x0000000d3c3c7c36 */ /* 0x000fe40008000000 */
[----:B------:R-:W-:Y:S01]  /*5750*/  FFMA R53, R38, R53, R85 ;  /* 0x0000003526357223 */ /* 0x000fe20000000055 */
[----:B------:R-:W-:Y:S01]  /*5760*/  ISETP.GE.U32.AND.EX P0, PT, R57, RZ, PT, P0 ;  /* 0x000000ff3900720c */ /* 0x000fe20003f06100 */
[----:B------:R-:W-:Y:S01]  /*5770*/  UISETP.GT.AND UP2, UPT, UR32, 0x1, UPT ;  /* 0x000000012000788c */ /* 0x000fe2000bf44270 */
[----:B------:R-:W-:Y:S01]  /*5780*/  IMAD.IADD R59, R54, 0x1, R59 ;  /* 0x00000001363b7824 */ /* 0x000fe200078e023b */
[----:B------:R-:W-:Y:S02]  /*5790*/  MOV R61, R78 ;  /* 0x0000004e003d7202 */ /* 0x000fe40000000f00 */
[----:B-1----:R-:W-:-:S02]  /*57a0*/  USEL UR4, URZ, 0x1, !UP2 ;  /* 0x00000001ff047887 */ /* 0x002fc4000d000000 */
[----:B------:R-:W-:-:S04]  /*57b0*/  USEL UR32, UR32, URZ, !UP2 ;  /* 0x000000ff20207287 */ /* 0x000fc8000d000000 */
[----:B------:R-:W-:Y:S02]  /*57c0*/  LOP3.LUT R58, R58, UR4, RZ, 0x3c, !PT ;  /* 0x000000043a3a7c12 */ /* 0x000fe4000f8e3cff */
[----:B------:R-:W-:Y:S06]  /*57d0*/  @!P0 BRA `(.L_x_20) ;  /* 0xffffffd800b08947 */ /* 0x000fec000383ffff */
[----:B------:R-:W-:Y:S01]  /*57e0*/  ISETP.GE.AND P0, PT, R52, 0x1, PT ;  /* 0x000000013400780c */ /* 0x000fe20003f06270 */
[----:B------:R-:W-:-:S12]  /*57f0*/  IMAD.MOV.U32 R61, RZ, RZ, R78 ;  /* 0x000000ffff3d7224 */ /* 0x000fd800078e004e */
[----:B------:R-:W-:Y:S05]  /*5800*/  @!P0 BRA `(.L_x_15) ;  /* 0x0000000000108947 */ /* 0x000fea0003800000 */
[----:B0-----:R-:W-:-:S04]  /*5810*/  IMAD.U32 R3, R36, -0x80000000, RZ ;  /* 0x8000000024037824 */ /* 0x001fc800078e00ff */
[----:B------:R-:W0:Y:S02]  /*5820*/  SYNCS.PHASECHK.TRANS64.TRYWAIT P0, [UR33], R3 ;  /* 0x00000003ff0075a7 */ /* 0x000e240008001121 */
[----:B0-----:R-:W-:Y:S05]  /*5830*/  @!P0 BRA `(.L_x_21) ;  /* 0x0000001800048947 */ /* 0x001fea0003800000 */
.L_x_27:
[----:B------:R-:W-:-:S07]  /*5840*/  IMAD.MOV.U32 R61, RZ, RZ, R78 ;  /* 0x000000ffff3d7224 */ /* 0x000fce00078e004e */
.L_x_15:
[C---:B0-----:R-:W-:Y:S01]  /*5850*/  FMUL R3, R53.reuse, 8388608 ;  /* 0x4b00000035037820 */ /* 0x041fe20000400000 */
[----:B------:R-:W-:Y:S01]  /*5860*/  BAR.SYNC.DEFER_BLOCKING 0x0 ;  /* 0x0000000000007b1d */ /* 0x000fe20000010000 */
[----:B------:R-:W-:Y:S01]  /*5870*/  FSETP.GEU.AND P0, PT, R53, 1.175494350822287508e-38, PT ;  /* 0x008000003500780b */ /* 0x000fe20003f0e000 */
[----:B-1----:R-:W-:Y:S01]  /*5880*/  HFMA2 R4, -RZ, RZ, 1.443359375, -0.2030029296875 ;  /* 0x3dc6b27fff047431 */ /* 0x002fe200000001ff */
[----:B------:R-:W-:Y:S02]  /*5890*/  LOP3.LUT P5, RZ, R0, 0xff, RZ, 0xc0, !PT ;  /* 0x000000ff00ff7812 */ /* 0x000fe400078ac0ff */
[----:B------:R-:W-:Y:S01]  /*58a0*/  FSEL R41, R3, R53, !P0 ;  /* 0x0000003503297208 */ /* 0x000fe20004000000 */
[----:B------:R-:W0:Y:S02]  /*58b0*/  LDCU.64 UR4, c[0x0][0x3e0] ;  /* 0x00007c00ff0477ac */ /* 0x000e240008000a00 */
[----:B------:R-:W1:Y:S01]  /*58c0*/  LDC.64 R36, c[0x0][0x398] ;  /* 0x0000e600ff247b82 */ /* 0x000e620000000a00 */
[----:B------:R-:W-:Y:S01]  /*58d0*/  FSETP.GEU.AND P2, PT, |R53|, 1.175494350822287508e-38, PT ;  /* 0x008000003500780b */ /* 0x000fe20003f4e200 */
[C---:B------:R-:W-:Y:S01]  /*58e0*/  VIADD R3, R41.reuse, 0xc0cafb0d ;  /* 0xc0cafb0d29037836 */ /* 0x040fe20000000000 */
[----:B------:R-:W-:-:S02]  /*58f0*/  ISETP.GE.U32.AND P3, PT, R41, 0x7f800000, PT ;  /* 0x7f8000002900780c */ /* 0x000fc40003f66070 */
[----:B------:R-:W-:Y:S02]  /*5900*/  FSETP.NEU.AND P1, PT, R41, RZ, PT ;  /* 0x000000ff2900720b */ /* 0x000fe40003f2d000 */
[----:B------:R-:W-:Y:S02]  /*5910*/  LOP3.LUT R38, R3, 0xff800000, RZ, 0xc0, !PT ;  /* 0xff80000003267812 */ /* 0x000fe400078ec0ff */
[----:B------:R-:W-:-:S03]  /*5920*/  ISETP.GE.U32.AND P6, PT, R0, 0x20, PT ;  /* 0x000000200000780c */ /* 0x000fc60003fc6070 */
[----:B------:R-:W-:Y:S01]  /*5930*/  IMAD.IADD R3, R41, 0x1, -R38 ;  /* 0x0000000129037824 */ /* 0x000fe200078e0a26 */
[----:B------:R-:W-:-:S03]  /*5940*/  I2FP.F32.S32 R38, R38 ;  /* 0x0000002600267245 */ /* 0x000fc60000201400 */
[----:B------:R-:W-:Y:S01]  /*5950*/  FADD R39, R3, -1 ;  /* 0xbf80000003277421 */ /* 0x000fe20000000000 */
[----:B------:R-:W-:Y:S01]  /*5960*/  FSEL R3, RZ, -23, P0 ;  /* 0xc1b80000ff037808 */ /* 0x000fe20000000000 */
[----:B------:R-:W2:Y:S02]  /*5970*/  @!P5 SYNCS.CCTL.IV [UR9+0x5800] ;  /* 0x00580000ff00d9b1 */ /* 0x000ea40008000009 */
[----:B--2---:R-:W-:Y:S01]  /*5980*/  BAR.SYNC.DEFER_BLOCKING 0x0 ;  /* 0x0000000000007b1d */ /* 0x004fe20000010000 */
[----:B------:R-:W-:Y:S01]  /*5990*/  FFMA.FTZ R4, R39, R4, -0.16845393180847167969 ;  /* 0xbe2c7f3027047423 */ /* 0x000fe20000010004 */
[----:B------:R-:W-:Y:S01]  /*59a0*/  FSETP.GT.AND P0, PT, |R53|, 8.50705917302346158658e+37, PT ;  /* 0x7e8000003500780b */ /* 0x000fe20003f04200 */
[----:B------:R-:W-:Y:S01]  /*59b0*/  FFMA.FTZ R3, R38, 1.1920928955078125e-07, R3 ;  /* 0x3400000026037823 */ /* 0x000fe20000010003 */
[----:B0-----:R-:W-:Y:S01]  /*59c0*/  UIMAD UR4, UR8, UR4, URZ ;  /* 0x00000004080472a4 */ /* 0x001fe2000f8e02ff */
[----:B------:R-:W-:Y:S01]  /*59d0*/  FFMA.FTZ R4, R39, R4, 0.1716887056827545166 ;  /* 0x3e2fcf2a27047423 */ /* 0x000fe20000010004 */
[----:B------:R-:W-:-:S02]  /*59e0*/  IMAD R38, R2, UR5, RZ ;  /* 0x0000000502267c24 */ /* 0x000fc4000f8e02ff */
[----:B------:R-:W-:Y:S01]  /*59f0*/  USHF.L.U32 UR5, UR4, 0x1, URZ ;  /* 0x0000000104057899 */ /* 0x000fe200080006ff */
[----:B------:R-:W-:-:S04]  /*5a00*/  FFMA.FTZ R4, R39, R4, -0.17900948226451873779 ;  /* 0xbe374e4327047423 */ /* 0x000fc80000010004 */
[----:B------:R-:W-:Y:S02]  /*5a10*/  FFMA.FTZ R4, R39, R4, 0.20512372255325317383 ;  /* 0x3e520bf427047423 */ /* 0x000fe40000010004 */
[----:B------:R-:W-:Y:S02]  /*5a20*/  @P0 FMUL R53, R53, 0.25 ;  /* 0x3e80000035350820 */ /* 0x000fe40000400000 */
[----:B------:R-:W-:Y:S02]  /*5a30*/  FFMA.FTZ R4, R39, R4, -0.24046532809734344482 ;  /* 0xbe763c8b27047423 */ /* 0x000fe40000010004 */
[----:B------:R-:W-:Y:S02]  /*5a40*/  @!P2 FMUL R53, R53, 16777216 ;  /* 0x4b8000003535a820 */ /* 0x000fe40000400000 */
[C---:B------:R-:W-:Y:S02]  /*5a50*/  FFMA.FTZ R4, R39.reuse, R4, 0.28857114911079406738 ;  /* 0x3e93bf9927047423 */ /* 0x040fe40000010004 */
[----:B------:R-:W0:Y:S01]  /*5a60*/  MUFU.RCP R81, R53 ;  /* 0x0000003500517308 */ /* 0x000e220000001000 */
[----:B------:R-:W2:Y:S01]  /*5a70*/  @!P5 SYNCS.CCTL.IV [UR9+0x5808] ;  /* 0x00580800ff00d9b1 */ /* 0x000ea20008000009 */
[----:B------:R-:W-:-:S04]  /*5a80*/  FFMA.FTZ R4, R39, R4, -0.36067417263984680176 ;  /* 0xbeb8aa4927047423 */ /* 0x000fc80000010004 */
[----:B------:R-:W-:-:S04]  /*5a90*/  FFMA.FTZ R4, R39, R4, 0.48089820146560668945 ;  /* 0x3ef6384a27047423 */ /* 0x000fc80000010004 */
[C---:B------:R-:W-:Y:S02]  /*5aa0*/  FFMA.FTZ R40, R39.reuse, R4, -0.72134751081466674805 ;  /* 0xbf38aa3b27287423 */ /* 0x040fe40000010004 */
[----:B------:R-:W3:Y:S01]  /*5ab0*/  LDTM.x32 R4, tmem[UR11] ;  /* 0x0000000b000479ee */ /* 0x000ee200082c0000 */
[----:B------:R-:W-:Y:S01]  /*5ac0*/  NOP ;  /* 0x0000000000007918 */ /* 0x000fe20000000000 */
[----:B------:R-:W-:-:S04]  /*5ad0*/  FMUL R40, R39, R40 ;  /* 0x0000002827287220 */ /* 0x000fc80000400000 */
[----:B------:R-:W-:-:S04]  /*5ae0*/  FMUL R40, R39, R40 ;  /* 0x0000002827287220 */ /* 0x000fc80000400000 */
[----:B------:R-:W-:Y:S01]  /*5af0*/  FFMA.FTZ R40, R39, 1.4426950216293334961, R40 ;  /* 0x3fb8aa3b27287823 */ /* 0x000fe20000010028 */
[----:B------:R-:W-:-:S03]  /*5b00*/  @P3 IMAD.MOV.U32 R39, RZ, RZ, 0x7f800000 ;  /* 0x7f800000ff273424 */ /* 0x000fc600078e00ff */
[----:B------:R-:W-:Y:S01]  /*5b10*/  FADD R40, R3, R40 ;  /* 0x0000002803287221 */ /* 0x000fe20000000000 */
[C---:B------:R-:W-:Y:S02]  /*5b20*/  IMAD.SHL.U32 R3, R38.reuse, 0x2, RZ ;  /* 0x0000000226037824 */ /* 0x040fe400078e00ff */
[----:B------:R-:W-:Y:S01]  /*5b30*/  @P3 FFMA.FTZ R40, R41, R39, +INF ;  /* 0x7f80000029283423 */ /* 0x000fe20000010027 */
[----:B------:R-:W-:Y:S02]  /*5b40*/  IMAD.HI R38, R38, 0x2, RZ ;  /* 0x0000000226267827 */ /* 0x000fe400078e02ff */
[----:B-1----:R-:W-:Y:S01]  /*5b50*/  IADD3 R36, P3, P4, R3, UR5, R36 ;  /* 0x0000000503247c10 */ /* 0x002fe2000fc7e024 */
[----:B------:R-:W-:Y:S01]  /*5b60*/  UIMAD.WIDE UR4, UR4, 0x2, URZ ;  /* 0x00000002040478a5 */ /* 0x000fe2000f8e02ff */
[----:B------:R-:W1:Y:S01]  /*5b70*/  LDC R3, c[0x0][0x3e8] ;  /* 0x0000fa00ff037b82 */ /* 0x000e620000000800 */
[----:B------:R-:W-:Y:S01]  /*5b80*/  FSEL R40, R40, -INF , P1 ;  /* 0xff80000028287808 */ /* 0x000fe20000800000 */
[----:B---3--:R-:W-:Y:S01]  /*5b90*/  @P0 FMUL R4, R4, 0.25 ;  /* 0x3e80000004040820 */ /* 0x008fe20000400000 */
[----:B------:R-:W-:Y:S01]  /*5ba0*/  @P0 FMUL R5, R5, 0.25 ;  /* 0x3e80000005050820 */ /* 0x000fe20000400000 */
        /* <DEDUP_REMOVED lines=9> */
[----:B------:R-:W-:Y:S01]  /*5c40*/  @!P2 FMUL R4, R4, 16777216 ;  /* 0x4b8000000404a820 */ /* 0x000fe20000400000 */
[----:B------:R-:W-:Y:S01]  /*5c50*/  @P0 FMUL R6, R6, 0.25 ;  /* 0x3e80000006060820 */ /* 0x000fe20000400000 */
[----:B------:R-:W-:Y:S01]  /*5c60*/  @P0 FMUL R7, R7, 0.25 ;  /* 0x3e80000007070820 */ /* 0x000fe20000400000 */
[----:B------:R-:W-:Y:S01]  /*5c70*/  @!P2 FMUL R5, R5, 16777216 ;  /* 0x4b8000000505a820 */ /* 0x000fe20000400000 */
[----:B------:R-:W-:Y:S01]  /*5c80*/  @!P2 FMUL R10, R10, 16777216 ;  /* 0x4b8000000a0aa820 */ /* 0x000fe20000400000 */
[----:B------:R-:W-:Y:S01]  /*5c90*/  @!P2 FMUL R11, R11, 16777216 ;  /* 0x4b8000000b0ba820 */ /* 0x000fe20000400000 */
[----:B------:R-:W-:Y:S01]  /*5ca0*/  @!P2 FMUL R14, R14, 16777216 ;  /* 0x4b8000000e0ea820 */ /* 0x000fe20000400000 */
[----:B------:R-:W-:Y:S01]  /*5cb0*/  @!P2 FMUL R15, R15, 16777216 ;  /* 0x4b8000000f0fa820 */ /* 0x000fe20000400000 */
[----:B------:R-:W-:Y:S01]  /*5cc0*/  @P0 FMUL R16, R16, 0.25 ;  /* 0x3e80000010100820 */ /* 0x000fe20000400000 */
[----:B------:R-:W-:Y:S01]  /*5cd0*/  @P0 FMUL R17, R17, 0.25 ;  /* 0x3e80000011110820 */ /* 0x000fe20000400000 */
[----:B------:R-:W-:Y:S01]  /*5ce0*/  @!P2 FMUL R8, R8, 16777216 ;  /* 0x4b8000000808a820 */ /* 0x000fe20000400000 */
[----:B------:R-:W-:Y:S01]  /*5cf0*/  @!P2 FMUL R12, R12, 16777216 ;  /* 0x4b8000000c0ca820 */ /* 0x000fe20000400000 */
[----:B------:R-:W-:Y:S01]  /*5d00*/  @!P2 FMUL R13, R13, 16777216 ;  /* 0x4b8000000d0da820 */ /* 0x000fe20000400000 */
[----:B------:R-:W-:Y:S01]  /*5d10*/  @P0 FMUL R23, R23, 0.25 ;  /* 0x3e80000017170820 */ /* 0x000fe20000400000 */
[----:B------:R-:W-:Y:S01]  /*5d20*/  @!P2 FMUL R20, R20, 16777216 ;  /* 0x4b8000001414a820 */ /* 0x000fe20000400000 */
[----:B------:R-:W-:Y:S01]  /*5d30*/  @!P2 FMUL R21, R21, 16777216 ;  /* 0x4b8000001515a820 */ /* 0x000fe20000400000 */
[----:B0-----:R-:W-:Y:S01]  /*5d40*/  FMUL R83, R81, R4 ;  /* 0x0000000451537220 */ /* 0x001fe20000400000 */
[----:B------:R-:W-:Y:S01]  /*5d50*/  @P0 FMUL R9, R9, 0.25 ;  /* 0x3e80000009090820 */ /* 0x000fe20000400000 */
[----:B------:R-:W-:Y:S01]  /*5d60*/  @!P2 FMUL R6, R6, 16777216 ;  /* 0x4b8000000606a820 */ /* 0x000fe20000400000 */
[----:B------:R-:W-:Y:S01]  /*5d70*/  @!P2 FMUL R7, R7, 16777216 ;  /* 0x4b8000000707a820 */ /* 0x000fe20000400000 */
[C---:B------:R-:W-:Y:S01]  /*5d80*/  FMUL R4, R81.reuse, R5 ;  /* 0x0000000551047220 */ /* 0x040fe20000400000 */
[C---:B------:R-:W-:Y:S01]  /*5d90*/  FMUL R86, R81.reuse, R10 ;  /* 0x0000000a51567220 */ /* 0x040fe20000400000 */
[C---:B------:R-:W-:Y:S01]  /*5da0*/  FMUL R11, R81.reuse, R11 ;  /* 0x0000000b510b7220 */ /* 0x040fe20000400000 */
[C---:B------:R-:W-:Y:S01]  /*5db0*/  FMUL R88, R81.reuse, R14 ;  /* 0x0000000e51587220 */ /* 0x040fe20000400000 */
[----:B------:R-:W-:Y:S01]  /*5dc0*/  FMUL R15, R81, R15 ;  /* 0x0000000f510f7220 */ /* 0x000fe20000400000 */
[----:B------:R-:W-:Y:S01]  /*5dd0*/  @!P2 FMUL R16, R16, 16777216 ;  /* 0x4b8000001010a820 */ /* 0x000fe20000400000 */
[----:B------:R-:W-:Y:S01]  /*5de0*/  @!P2 FMUL R17, R17, 16777216 ;  /* 0x4b8000001111a820 */ /* 0x000fe20000400000 */
[----:B------:R-:W-:Y:S01]  /*5df0*/  FMUL R85, R81, R8 ;  /* 0x0000000851557220 */ /* 0x000fe20000400000 */
[----:B-1----:R-:W-:-:S02]  /*5e00*/  IMAD R103, R3, 0x30, RZ ;  /* 0x0000003003677824 */ /* 0x002fc400078e02ff */
[C---:B------:R-:W-:Y:S01]  /*5e10*/  FMUL R87, R81.reuse, R12 ;  /* 0x0000000c51577220 */ /* 0x040fe20000400000 */
[----:B------:R-:W-:Y:S01]  /*5e20*/  FMUL R8, R81, R13 ;  /* 0x0000000d51087220 */ /* 0x000fe20000400000 */
[----:B------:R-:W-:Y:S01]  /*5e30*/  @!P2 FMUL R23, R23, 16777216 ;  /* 0x4b8000001717a820 */ /* 0x000fe20000400000 */
[C---:B------:R-:W-:Y:S01]  /*5e40*/  FMUL R91, R81.reuse, R20 ;  /* 0x00000014515b7220 */ /* 0x040fe20000400000 */
[----:B------:R-:W-:Y:S01]  /*5e50*/  FMUL R12, R81, R21 ;  /* 0x00000015510c7220 */ /* 0x000fe20000400000 */
[----:B------:R-:W-:Y:S02]  /*5e60*/  IMAD R13, R3, 0xc, RZ ;  /* 0x0000000c030d7824 */ /* 0x000fe400078e02ff */
[----:B------:R-:W-:Y:S01]  /*5e70*/  @P0 FMUL R29, R29, 0.25 ;  /* 0x3e8000001d1d0820 */ /* 0x000fe20000400000 */
[----:B------:R-:W-:Y:S01]  /*5e80*/  @!P2 FMUL R9, R9, 16777216 ;  /* 0x4b8000000909a820 */ /* 0x000fe20000400000 */
[C---:B------:R-:W-:Y:S01]  /*5e90*/  FMUL R84, R81.reuse, R6 ;  /* 0x0000000651547220 */ /* 0x040fe20000400000 */
[----:B------:R-:W-:Y:S01]  /*5ea0*/  FMUL R7, R81, R7 ;  /* 0x0000000751077220 */ /* 0x000fe20000400000 */
[----:B------:R-:W-:-:S02]  /*5eb0*/  IMAD R5, R3, 0x18, RZ ;  /* 0x0000001803057824 */ /* 0x000fc400078e02ff */
[C---:B------:R-:W-:Y:S01]  /*5ec0*/  FMUL R89, R81.reuse, R16 ;  /* 0x0000001051597220 */ /* 0x040fe20000400000 */
[----:B------:R-:W-:Y:S01]  /*5ed0*/  FMUL R10, R81, R17 ;  /* 0x00000011510a7220 */ /* 0x000fe20000400000 */
[----:B------:R-:W-:Y:S01]  /*5ee0*/  IADD3.X R37, PT, PT, R38, UR5, R37, P3, P4 ;  /* 0x0000000526257c10 */ /* 0x000fe20009fe8425 */
[----:B------:R-:W-:Y:S01]  /*5ef0*/  @P0 FMUL R18, R18, 0.25 ;  /* 0x3e80000012120820 */ /* 0x000fe20000400000 */
[----:B------:R-:W-:Y:S01]  /*5f00*/  F2FP.F16.F32.PACK_AB R83, R4, R83 ;  /* 0x000000530453723e */ /* 0x000fe200000000ff */
[----:B------:R-:W-:Y:S01]  /*5f10*/  @P0 FMUL R19, R19, 0.25 ;  /* 0x3e80000013130820 */ /* 0x000fe20000400000 */
[----:B------:R-:W-:Y:S01]  /*5f20*/  F2FP.F16.F32.PACK_AB R86, R11, R86 ;  /* 0x000000560b56723e */ /* 0x000fe200000000ff */
[----:B------:R-:W-:Y:S01]  /*5f30*/  IMAD R11, R3, 0x6, RZ ;  /* 0x00000006030b7824 */ /* 0x000fe200078e02ff */
[----:B------:R-:W-:Y:S01]  /*5f40*/  F2FP.F16.F32.PACK_AB R88, R15, R88 ;  /* 0x000000580f58723e */ /* 0x000fe200000000ff */
[----:B------:R-:W-:Y:S01]  /*5f50*/  IMAD R15, R3, 0x24, RZ ;  /* 0x00000024030f7824 */ /* 0x000fe200078e02ff */
[-C--:B------:R-:W-:Y:S01]  /*5f60*/  IADD3 R4, P4, PT, R103, R36.reuse, RZ ;  /* 0x0000002467047210 */ /* 0x080fe20007f9e0ff */
[----:B------:R-:W-:Y:S01]  /*5f70*/  @P0 FMUL R22, R22, 0.25 ;  /* 0x3e80000016160820 */ /* 0x000fe20000400000 */
[----:B------:R-:W-:Y:S01]  /*5f80*/  @P0 FMUL R27, R27, 0.25 ;  /* 0x3e8000001b1b0820 */ /* 0x000fe20000400000 */
[----:B------:R-:W-:Y:S01]  /*5f90*/  FMUL R69, R81, R23 ;  /* 0x0000001751457220 */ /* 0x000fe20000400000 */
        /* <DEDUP_REMOVED lines=11> */
[----:B------:R-:W-:Y:S01]  /*6050*/  FMUL R6, R81, R9 ;  /* 0x0000000951067220 */ /* 0x000fe20000400000 */
[----:B------:R-:W-:Y:S01]  /*6060*/  F2FP.F16.F32.PACK_AB R91, R12, R91 ;  /* 0x0000005b0c5b723e */ /* 0x000fe200000000ff */
[----:B------:R-:W-:Y:S01]  /*6070*/  IMAD R23, R3, 0x14, RZ ;  /* 0x0000001403177824 */ /* 0x000fe200078e02ff */
[----:B------:R-:W-:Y:S01]  /*6080*/  IADD3 R14, P3, PT, R13, R36, RZ ;  /* 0x000000240d0e7210 */ /* 0x000fe20007f7e0ff */
[----:B------:R-:W-:Y:S01]  /*6090*/  IMAD R17, R3, 0x28, RZ ;  /* 0x0000002803117824 */ /* 0x000fe200078e02ff */
[----:B------:R-:W-:Y:S01]  /*60a0*/  F2FP.F16.F32.PACK_AB R84, R7, R84 ;  /* 0x000000540754723e */ /* 0x000fe200000000ff */
[----:B------:R-:W-:Y:S01]  /*60b0*/  IMAD R7, R3, 0x3, RZ ;  /* 0x0000000303077824 */ /* 0x000fe200078e02ff */
[-C--:B------:R-:W-:Y:S01]  /*60c0*/  IADD3 R12, P0, PT, R5, R36.reuse, RZ ;  /* 0x00000024050c7210 */ /* 0x080fe20007f1e0ff */
[----:B------:R-:W-:Y:S01]  /*60d0*/  @!P2 FMUL R18, R18, 16777216 ;  /* 0x4b8000001212a820 */ /* 0x000fe20000400000 */
[----:B------:R-:W-:Y:S01]  /*60e0*/  F2FP.F16.F32.PACK_AB R89, R10, R89 ;  /* 0x000000590a59723e */ /* 0x000fe200000000ff */
[----:B------:R-:W-:Y:S01]  /*60f0*/  @!P2 FMUL R19, R19, 16777216 ;  /* 0x4b8000001313a820 */ /* 0x000fe20000400000 */
[----:B------:R-:W-:Y:S01]  /*6100*/  LEA.HI.X.SX32 R5, R5, R37, 0x1, P4 ;  /* 0x0000002505057211 */ /* 0x000fe200020f0eff */
[----:B------:R-:W-:Y:S01]  /*6110*/  @!P2 FMUL R22, R22, 16777216 ;  /* 0x4b8000001616a820 */ /* 0x000fe20000400000 */
[----:B------:R-:W-:Y:S01]  /*6120*/  @!P2 FMUL R27, R27, 16777216 ;  /* 0x4b8000001b1ba820 */ /* 0x000fe20000400000 */
[----:B------:R-:W-:Y:S01]  /*6130*/  IMAD R21, R3, 0xa, RZ ;  /* 0x0000000a03157824 */ /* 0x000fe200078e02ff */
[-C--:B------:R-:W-:Y:S01]  /*6140*/  IADD3 R10, P5, PT, R15, R36.reuse, RZ ;  /* 0x000000240f0a7210 */ /* 0x080fe20007fbe0ff */
[----:B------:R-:W-:Y:S01]  /*6150*/  FMUL R75, R81, R29 ;  /* 0x0000001d514b7220 */ /* 0x000fe20000400000 */
[CC--:B------:R-:W-:Y:S01]  /*6160*/  IADD3 R16, P4, PT, R11.reuse, R36.reuse, RZ ;  /* 0x000000240b107210 */ /* 0x0c0fe20007f9e0ff */
[----:B------:R-:W-:Y:S01]  /*6170*/  @!P2 FMUL R26, R26, 16777216 ;  /* 0x4b8000001a1aa820 */ /* 0x000fe20000400000 */
[----:B------:R-:W-:Y:S01]  /*6180*/  LEA.HI.X.SX32 R15, R11, R37, 0x1, P3 ;  /* 0x000000250b0f7211 */ /* 0x000fe200018f0eff */
[----:B------:R-:W-:Y:S01]  /*6190*/  @!P2 FMUL R33, R33, 16777216 ;  /* 0x4b8000002121a820 */ /* 0x000fe20000400000 */
[----:B------:R-:W-:Y:S01]  /*61a0*/  F2FP.F16.F32.PACK_AB R85, R6, R85 ;  /* 0x000000550655723e */ /* 0x000fe200000000ff */
[----:B------:R-:W-:Y:S01]  /*61b0*/  IMAD R29, R3, 0x1c, RZ ;  /* 0x0000001c031d7824 */ /* 0x000fe200078e02ff */
[----:B------:R-:W-:Y:S01]  /*61c0*/  IADD3 R20, P3, PT, R23, R36, RZ ;  /* 0x0000002417147210 */ /* 0x000fe20007f7e0ff */
[----:B------:R-:W-:Y:S01]  /*61d0*/  FMUL R90, R81, R18 ;  /* 0x00000012515a7220 */ /* 0x000fe20000400000 */
[----:B------:R-:W-:Y:S01]  /*61e0*/  IADD3 R6, P1, PT, R17, R36, RZ ;  /* 0x0000002411067210 */ /* 0x000fe20007f3e0ff */
[C---:B------:R-:W-:Y:S01]  /*61f0*/  FMUL R19, R81.reuse, R19 ;  /* 0x0000001351137220 */ /* 0x040fe20000400000 */
[C---:B------:R-:W-:Y:S01]  /*6200*/  FMUL R68, R81.reuse, R22 ;  /* 0x0000001651447220 */ /* 0x040fe20000400000 */
[----:B------:R-:W-:Y:S01]  /*6210*/  FMUL R73, R81, R27 ;  /* 0x0000001b51497220 */ /* 0x000fe20000400000 */
[----:B------:R-:W-:Y:S01]  /*6220*/  IMAD R9, R3, 0x5, RZ ;  /* 0x0000000503097824 */ /* 0x000fe200078e02ff */
[----:B------:R-:W-:Y:S01]  /*6230*/  LEA.HI.X.SX32 R17, R7, R37, 0x1, P4 ;  /* 0x0000002507117211 */ /* 0x000fe200020f0eff */
[----:B------:R-:W-:Y:S01]  /*6240*/  @!P2 FMUL R28, R28, 16777216 ;  /* 0x4b8000001c1ca820 */ /* 0x000fe20000400000 */
[----:B------:R-:W-:Y:S01]  /*6250*/  IMAD R111, R3, 0x38, RZ ;  /* 0x00000038036f7824 */ /* 0x000fe200078e02ff */
[----:B------:R-:W-:Y:S01]  /*6260*/  IADD3 R22, P4, PT, R21, R36, RZ ;  /* 0x0000002415167210 */ /* 0x000fe20007f9e0ff */
[----:B------:R-:W-:-:S02]  /*6270*/  IMAD R27, R3, 0xe, RZ ;  /* 0x0000000e031b7824 */ /* 0x000fc400078e02ff */
[----:B------:R-:W-:Y:S01]  /*6280*/  @!P2 FMUL R25, R25, 16777216 ;  /* 0x4b8000001919a820 */ /* 0x000fe20000400000 */
[C---:B------:R-:W-:Y:S01]  /*6290*/  FMUL R72, R81.reuse, R26 ;  /* 0x0000001a51487220 */ /* 0x040fe20000400000 */
[----:B------:R-:W-:Y:S01]  /*62a0*/  FMUL R80, R81, R33 ;  /* 0x0000002151507220 */ /* 0x000fe20000400000 */
[-C--:B------:R-:W-:Y:S01]  /*62b0*/  LEA.HI.X.SX32 R21, R21, R37.reuse, 0x1, P3 ;  /* 0x0000002515157211 */ /* 0x080fe200018f0eff */
[----:B------:R-:W-:Y:S01]  /*62c0*/  @!P2 FMUL R32, R32, 16777216 ;  /* 0x4b8000002020a820 */ /* 0x000fe20000400000 */
[----:B------:R-:W-:Y:S01]  /*62d0*/  IMAD R33, R3, 0x12, RZ ;  /* 0x0000001203217824 */ /* 0x000fe200078e02ff */
[----:B------:R-:W-:Y:S01]  /*62e0*/  IADD3 R26, P3, PT, R29, R36, RZ ;  /* 0x000000241d1a7210 */ /* 0x000fe20007f7e0ff */
[C---:B------:R-:W-:Y:S02]  /*62f0*/  IMAD R99, R3.reuse, 0x2c, RZ ;  /* 0x0000002c03637824 */ /* 0x040fe400078e02ff */
[----:B------:R-:W-:Y:S01]  /*6300*/  @!P2 FMUL R24, R24, 16777216 ;  /* 0x4b8000001818a820 */ /* 0x000fe20000400000 */
[----:B------:R-:W-:Y:S01]  /*6310*/  IMAD R107, R3, 0x34, RZ ;  /* 0x00000034036b7824 */ /* 0x000fe200078e02ff */
[----:B------:R-:W-:Y:S01]  /*6320*/  LEA.HI.X.SX32 R7, R23, R37, 0x1, P1 ;  /* 0x0000002517077211 */ /* 0x000fe200008f0eff */
[----:B------:R-:W-:Y:S01]  /*6330*/  @!P2 FMUL R30, R30, 16777216 ;  /* 0x4b8000001e1ea820 */ /* 0x000fe20000400000 */
[----:B------:R-:W-:Y:S01]  /*6340*/  @!P2 FMUL R31, R31, 16777216 ;  /* 0x4b8000001f1fa820 */ /* 0x000fe20000400000 */
[----:B------:R-:W-:Y:S01]  /*6350*/  @!P2 FMUL R34, R34, 16777216 ;  /* 0x4b8000002222a820 */ /* 0x000fe20000400000 */
[----:B------:R-:W-:Y:S01]  /*6360*/  @!P2 FMUL R35, R35, 16777216 ;  /* 0x4b8000002323a820 */ /* 0x000fe20000400000 */
[C---:B------:R-:W-:Y:S01]  /*6370*/  FMUL R74, R81.reuse, R28 ;  /* 0x0000001c514a7220 */ /* 0x040fe20000400000 */
[----:B------:R-:W-:Y:S01]  /*6380*/  F2FP.F16.F32.PACK_AB R87, R8, R87 ;  /* 0x000000570857723e */ /* 0x000fe200000000ff */
[----:B------:R-:W-:Y:S01]  /*6390*/  FMUL R71, R81, R25 ;  /* 0x0000001951477220 */ /* 0x000fe20000400000 */
[----:B------:R-:W-:Y:S01]  /*63a0*/  F2FP.F16.F32.PACK_AB R90, R19, R90 ;  /* 0x0000005a135a723e */ /* 0x000fe200000000ff */
[----:B------:R-:W-:Y:S01]  /*63b0*/  IMAD R19, R3, 0x7, RZ ;  /* 0x0000000703137824 */ /* 0x000fe200078e02ff */
[-C--:B------:R-:W-:Y:S01]  /*63c0*/  LEA.HI.X.SX32 R23, R9, R37.reuse, 0x1, P4 ;  /* 0x0000002509177211 */ /* 0x080fe200020f0eff */
[----:B------:R-:W-:Y:S01]  /*63d0*/  FMUL R79, R81, R32 ;  /* 0x00000020514f7220 */ /* 0x000fe20000400000 */
[-C--:B------:R-:W-:Y:S01]  /*63e0*/  IADD3 R8, P2, PT, R111, R36.reuse, RZ ;  /* 0x000000246f087210 */ /* 0x080fe20007f5e0ff */
[----:B------:R-:W-:Y:S01]  /*63f0*/  IMAD R25, R3, 0x9, RZ ;  /* 0x0000000903197824 */ /* 0x000fe200078e02ff */
[----:B------:R-:W-:Y:S01]  /*6400*/  IADD3 R28, P4, PT, R27, R36, RZ ;  /* 0x000000241b1c7210 */ /* 0x000fe20007f9e0ff */
[----:B------:R-:W-:Y:S01]  /*6410*/  IMAD R39, R3, 0x16, RZ ;  /* 0x0000001603277824 */ /* 0x000fe200078e02ff */
[-C--:B------:R-:W-:Y:S01]  /*6420*/  LEA.HI.X.SX32 R13, R13, R37.reuse, 0x1, P0 ;  /* 0x000000250d0d7211 */ /* 0x080fe200000f0eff */
[----:B------:R-:W-:Y:S01]  /*6430*/  FMUL R70, R81, R24 ;  /* 0x0000001851467220 */ /* 0x000fe20000400000 */
[----:B------:R-:W-:Y:S01]  /*6440*/  LEA.HI.X.SX32 R27, R27, R37, 0x1, P3 ;  /* 0x000000251b1b7211 */ /* 0x000fe200018f0eff */
[----:B------:R-:W-:Y:S01]  /*6450*/  IMAD R43, R3, 0x1a, RZ ;  /* 0x0000001a032b7824 */ /* 0x000fe200078e02ff */
[-C--:B------:R-:W-:Y:S01]  /*6460*/  IADD3 R18, P0, PT, R99, R36.reuse, RZ ;  /* 0x0000002463127210 */ /* 0x080fe20007f1e0ff */
[----:B------:R-:W-:Y:S01]  /*6470*/  IMAD R115, R3, 0x3c, RZ ;  /* 0x0000003c03737824 */ /* 0x000fe200078e02ff */
[-C--:B------:R-:W-:Y:S01]  /*6480*/  IADD3 R32, P3, PT, R33, R36.reuse, RZ ;  /* 0x0000002421207210 */ /* 0x080fe20007f7e0ff */
[----:B------:R-:W-:Y:S01]  /*6490*/  IMAD R47, R3, 0x1e, RZ ;  /* 0x0000001e032f7824 */ /* 0x000fe200078e02ff */
[----:B------:R-:W-:Y:S01]  /*64a0*/  IADD3 R24, P1, PT, R107, R36, RZ ;  /* 0x000000246b187210 */ /* 0x000fe20007f3e0ff */
[C---:B------:R-:W-:Y:S01]  /*64b0*/  FMUL R76, R81.reuse, R30 ;  /* 0x0000001e514c7220 */ /* 0x040fe20000400000 */
[C---:B------:R-:W-:Y:S01]  /*64c0*/  FMUL R77, R81.reuse, R31 ;  /* 0x0000001f514d7220 */ /* 0x040fe20000400000 */
[----:B------:R-:W-:Y:S01]  /*64d0*/  FMUL R78, R81, R34 ;  /* 0x00000022514e7220 */ /* 0x000fe20000400000 */
[----:B------:R-:W-:Y:S01]  /*64e0*/  IMAD R93, R3, 0x22, RZ ;  /* 0x00000022035d7824 */ /* 0x000fe200078e02ff */
[----:B------:R-:W-:Y:S01]  /*64f0*/  LEA.HI.X.SX32 R9, R29, R37, 0x1, P2 ;  /* 0x000000251d097211 */ /* 0x000fe200010f0eff */
[----:B------:R-:W-:Y:S01]  /*6500*/  FMUL R81, R81, R35 ;  /* 0x0000002351517220 */ /* 0x000fe20000400000 */
[----:B------:R-:W-:Y:S01]  /*6510*/  IMAD R31, R3, 0xb, RZ ;  /* 0x0000000b031f7824 */ /* 0x000fe200078e02ff */
[-C--:B------:R-:W-:Y:S01]  /*6520*/  LEA.HI.X.SX32 R29, R19, R37.reuse, 0x1, P4 ;  /* 0x00000025131d7211 */ /* 0x080fe200020f0eff */
        /* <DEDUP_REMOVED lines=17> */
[-C--:B------:R-:W-:Y:S01]  /*6640*/  IADD3 R34, P4, PT, R93, R36.reuse, RZ ;  /* 0x000000245d227210 */ /* 0x080fe20007f9e0ff */
[----:B------:R-:W-:Y:S01]  /*6650*/  FFMA R82, R40, 0.69314718246459960938, R61 ;  /* 0x3f31721828527823 */ /* 0x000fe2000000003d */
        /* <DEDUP_REMOVED lines=10> */
[----:B------:R-:W-:Y:S01]  /*6700*/  IMAD.SHL.U32 R57, R3, 0x2, RZ ;  /* 0x0000000203397824 */ /* 0x000fe200078e00ff */
[-C--:B------:R-:W-:Y:S01]  /*6710*/  IADD3 R48, P0, PT, R101, R36.reuse, RZ ;  /* 0x0000002465307210 */ /* 0x080fe20007f1e0ff */
[----:B------:R-:W-:Y:S01]  /*6720*/  IMAD R61, R3, 0x1d, RZ ;  /* 0x0000001d033d7824 */ /* 0x000fe200078e02ff */
[-C--:B------:R-:W-:Y:S01]  /*6730*/  LEA.HI.X.SX32 R47, R41, R37.reuse, 0x1, P1 ;  /* 0x00000025292f7211 */ /* 0x080fe200008f0eff */
[----:B------:R-:W-:Y:S01]  /*6740*/  IMAD R117, R3, 0x3e, RZ ;  /* 0x0000003e03757824 */ /* 0x000fe200078e02ff */
[-C--:B------:R-:W-:Y:S01]  /*6750*/  IADD3 R50, P2, PT, R105, R36.reuse, RZ ;  /* 0x0000002469327210 */ /* 0x080fe20007f5e0ff */
[----:B------:R-:W-:Y:S01]  /*6760*/  IMAD.SHL.U32 R63, R3, 0x4, RZ ;  /* 0x00000004033f7824 */ /* 0x000fe200078e00ff */
[-C--:B------:R-:W-:Y:S01]  /*6770*/  IADD3 R52, P1, PT, R109, R36.reuse, RZ ;  /* 0x000000246d347210 */ /* 0x080fe20007f3e0ff */
[----:B------:R-:W-:Y:S01]  /*6780*/  IMAD.SHL.U32 R65, R3, 0x8, RZ ;  /* 0x0000000803417824 */ /* 0x000fe200078e00ff */
[-C--:B------:R-:W-:Y:S01]  /*6790*/  LEA.HI.X.SX32 R35, R45, R37.reuse, 0x1, P4 ;  /* 0x000000252d237211 */ /* 0x080fe200020f0eff */
[----:B------:R-:W-:Y:S01]  /*67a0*/  IMAD R93, R3, 0x1f, RZ ;  /* 0x0000001f035d7824 */ /* 0x000fe200078e02ff */
[----:B------:R-:W-:Y:S01]  /*67b0*/  IADD3 R54, P4, PT, R113, R36, RZ ;  /* 0x0000002471367210 */ /* 0x000fe20007f9e0ff */
[----:B------:R0:W-:Y:S01]  /*67c0*/  STG.E.U16 desc[UR30][R36.64], R83 ;  /* 0x0000005324007986 */ /* 0x0001e2000c10151e */
[-C--:B------:R-:W-:Y:S01]  /*67d0*/  LEA.HI.X.SX32 R41, R49, R37.reuse, 0x1, P3 ;  /* 0x0000002531297211 */ /* 0x080fe200018f0eff */
[----:B------:R-:W1:Y:S01]  /*67e0*/  LDCU UR4, c[0x0][0x3ec] ;  /* 0x00007d80ff0477ac */ /* 0x000e620008000800 */
[----:B------:R-:W-:-:S02]  /*67f0*/  LEA.HI.X.SX32 R45, R51, R37, 0x1, P5 ;  /* 0x00000025332d7211 */ /* 0x000fc400028f0eff */
[-C--:B------:R-:W-:Y:S02]  /*6800*/  LEA.HI.X.SX32 R49, R53, R37.reuse, 0x1, P0 ;  /* 0x0000002535317211 */ /* 0x080fe400000f0eff */
[-C--:B------:R-:W-:Y:S02]  /*6810*/  LEA.HI.X.SX32 R51, R55, R37.reuse, 0x1, P2 ;  /* 0x0000002537337211 */ /* 0x080fe400010f0eff */
[-C--:B------:R-:W-:Y:S02]  /*6820*/  LEA.HI.X.SX32 R53, R59, R37.reuse, 0x1, P1 ;  /* 0x000000253b357211 */ /* 0x080fe400008f0eff */
[-C--:B------:R-:W-:Y:S02]  /*6830*/  IADD3 R58, P0, PT, R57, R36.reuse, RZ ;  /* 0x00000024393a7210 */ /* 0x080fe40007f1e0ff */
[----:B------:R-:W-:Y:S02]  /*6840*/  LEA.HI.X.SX32 R55, R61, R37, 0x1, P4 ;  /* 0x000000253d377211 */ /* 0x000fe400020f0eff */
[----:B------:R-:W-:-:S02]  /*6850*/  LEA R60, P1, R3, R36, 0x2 ;  /* 0x00000024033c7211 */ /* 0x000fc400078210ff */
[----:B------:R-:W-:Y:S02]  /*6860*/  SHF.L.U32 R67, R3, 0x4, RZ ;  /* 0x0000000403437819 */ /* 0x000fe400000006ff */
[-C--:B------:R-:W-:Y:S01]  /*6870*/  IADD3 R56, P3, PT, R117, R36.reuse, RZ ;  /* 0x0000002475387210 */ /* 0x080fe20007f7e0ff */
[----:B-1----:R-:W-:Y:S01]  /*6880*/  UIMAD UR4, UR8, UR4, URZ ;  /* 0x00000004080472a4 */ /* 0x002fe2000f8e02ff */
[CC--:B------:R-:W-:Y:S02]  /*6890*/  LEA R62, P2, R3.reuse, R36.reuse, 0x3 ;  /* 0x00000024033e7211 */ /* 0x0c0fe400078418ff */
[CC--:B------:R-:W-:Y:S01]  /*68a0*/  LEA R64, P4, R3.reuse, R36.reuse, 0x4 ;  /* 0x0000002403407211 */ /* 0x0c0fe200078820ff */
[----:B------:R-:W-:Y:S01]  /*68b0*/  USHF.L.U32 UR6, UR4, 0x2, URZ ;  /* 0x0000000204067899 */ /* 0x000fe200080006ff */
[C---:B------:R-:W-:Y:S01]  /*68c0*/  LEA R66, P5, R3.reuse, R36, 0x5 ;  /* 0x0000002403427211 */ /* 0x040fe200078a28ff */
[----:B------:R-:W-:Y:S01]  /*68d0*/  UIMAD.WIDE UR4, UR4, 0x4, URZ ;  /* 0x00000004040478a5 */ /* 0x000fe2000f8e02ff */
[----:B------:R-:W-:-:S02]  /*68e0*/  LEA.HI.X.SX32 R59, R3, R37, 0x1, P0 ;  /* 0x00000025033b7211 */ /* 0x000fc400000f0eff */
[-C--:B------:R-:W-:Y:S02]  /*68f0*/  LEA.HI.X.SX32 R61, R57, R37.reuse, 0x1, P1 ;  /* 0x00000025393d7211 */ /* 0x080fe400008f0eff */
[----:B------:R-:W-:Y:S02]  /*6900*/  PRMT R3, R83, 0x7632, R3 ;  /* 0x0000763253037816 */ /* 0x000fe40000000003 */
[-C--:B------:R-:W-:Y:S02]  /*6910*/  LEA.HI.X.SX32 R63, R63, R37.reuse, 0x1, P2 ;  /* 0x000000253f3f7211 */ /* 0x080fe400010f0eff */
[-C--:B------:R-:W-:Y:S01]  /*6920*/  LEA.HI.X.SX32 R65, R65, R37.reuse, 0x1, P4 ;  /* 0x0000002541417211 */ /* 0x080fe200020f0eff */
[----:B------:R1:W-:Y:S01]  /*6930*/  STG.E.U16 desc[UR30][R58.64], R3 ;  /* 0x000000033a007986 */ /* 0x0003e2000c10151e */
[-C--:B------:R-:W-:Y:S02]  /*6940*/  LEA.HI.X.SX32 R67, R67, R37.reuse, 0x1, P5 ;  /* 0x0000002543437211 */ /* 0x080fe400028f0eff */
[----:B------:R-:W-:Y:S01]  /*6950*/  LEA.HI.X.SX32 R57, R93, R37, 0x1, P3 ;  /* 0x000000255d397211 */ /* 0x000fe200018f0eff */
[----:B------:R-:W-:Y:S01]  /*6960*/  STG.E.U16 desc[UR30][R60.64], R84 ;  /* 0x000000543c007986 */ /* 0x000fe2000c10151e */
[----:B0-----:R-:W-:-:S02]  /*6970*/  PRMT R37, R84, 0x7632, R37 ;  /* 0x0000763254257816 */ /* 0x001fc40000000025 */
[----:B------:R-:W-:Y:S02]  /*6980*/  F2FP.F16.F32.PACK_AB R68, R69, R68 ;  /* 0x000000444544723e */ /* 0x000fe400000000ff */
[----:B------:R-:W-:Y:S01]  /*6990*/  F2FP.F16.F32.PACK_AB R70, R71, R70 ;  /* 0x000000464746723e */ /* 0x000fe200000000ff */
[----:B------:R0:W-:Y:S01]  /*69a0*/  STG.E.U16 desc[UR30][R16.64], R37 ;  /* 0x0000002510007986 */ /* 0x0001e2000c10151e */
[----:B------:R-:W-:Y:S02]  /*69b0*/  F2FP.F16.F32.PACK_AB R72, R73, R72 ;  /* 0x000000484948723e */ /* 0x000fe400000000ff */
[----:B-1----:R-:W-:Y:S01]  /*69c0*/  PRMT R3, R87, 0x7632, R3 ;  /* 0x0000763257037816 */ /* 0x002fe20000000003 */
[----:B------:R-:W-:Y:S01]  /*69d0*/  STG.E.U16 desc[UR30][R62.64], R85 ;  /* 0x000000553e007986 */ /* 0x000fe2000c10151e */
[----:B------:R-:W-:Y:S02]  /*69e0*/  F2FP.F16.F32.PACK_AB R74, R75, R74 ;  /* 0x0000004a4b4a723e */ /* 0x000fe400000000ff */
[----:B------:R-:W-:-:S02]  /*69f0*/  F2FP.F16.F32.PACK_AB R76, R77, R76 ;  /* 0x0000004c4d4c723e */ /* 0x000fc400000000ff */
[----:B------:R-:W-:Y:S02]  /*6a00*/  F2FP.F16.F32.PACK_AB R79, R80, R79 ;  /* 0x0000004f504f723e */ /* 0x000fe400000000ff */
[----:B------:R-:W-:Y:S02]  /*6a10*/  F2FP.F16.F32.PACK_AB R78, R81, R78 ;  /* 0x0000004e514e723e */ /* 0x000fe400000000ff */
[----:B0-----:R-:W-:-:S05]  /*6a20*/  PRMT R17, R85, 0x7632, R17 ;  /* 0x0000763255117816 */ /* 0x001fca0000000011 */
[----:B------:R0:W-:Y:S04]  /*6a30*/  STG.E.U16 desc[UR30][R22.64], R17 ;  /* 0x0000001116007986 */ /* 0x0001e8000c10151e */
[----:B------:R1:W-:Y:S01]  /*6a40*/  STG.E.U16 desc[UR30][R14.64], R86 ;  /* 0x000000560e007986 */ /* 0x0003e2000c10151e */
[----:B0-----:R-:W-:Y:S02]  /*6a50*/  PRMT R23, R86, 0x7632, R23 ;  /* 0x0000763256177816 */ /* 0x001fe40000000017 */
[----:B------:R-:W-:Y:S02]  /*6a60*/  PRMT R17, R91, 0x7632, R17 ;  /* 0x000076325b117816 */ /* 0x000fe40000000011 */
[----:B-1----:R-:W-:Y:S01]  /*6a70*/  PRMT R15, R88, 0x7632, R15 ;  /* 0x00007632580f7816 */ /* 0x002fe2000000000f */
[----:B------:R0:W-:Y:S01]  /*6a80*/  STG.E.U16 desc[UR30][R28.64], R23 ;  /* 0x000000171c007986 */ /* 0x0001e2000c10151e */
[----:B------:R-:W-:-:S03]  /*6a90*/  PRMT R22, R70, 0x7632, R22 ;  /* 0x0000763246167816 */ /* 0x000fc60000000016 */
[----:B------:R-:W-:Y:S04]  /*6aa0*/  STG.E.U16 desc[UR30][R64.64], R87 ;  /* 0x0000005740007986 */ /* 0x000fe8000c10151e */
[----:B------:R1:W-:Y:S04]  /*6ab0*/  STG.E.U16 desc[UR30][R32.64], R3 ;  /* 0x0000000320007986 */ /* 0x0003e8000c10151e */
[----:B------:R3:W-:Y:S01]  /*6ac0*/  STG.E.U16 desc[UR30][R20.64], R88 ;  /* 0x0000005814007986 */ /* 0x0007e2000c10151e */
[----:B0-----:R-:W-:Y:S02]  /*6ad0*/  PRMT R23, R90, 0x7632, R23 ;  /* 0x000076325a177816 */ /* 0x001fe40000000017 */
[----:B------:R-:W-:Y:S01]  /*6ae0*/  PRMT R28, R78, 0x7632, R28 ;  /* 0x000076324e1c7816 */ /* 0x000fe2000000001c */
[----:B------:R-:W-:Y:S04]  /*6af0*/  STG.E.U16 desc[UR30][R38.64], R15 ;  /* 0x0000000f26007986 */ /* 0x000fe8000c10151e */
[----:B------:R-:W-:Y:S01]  /*6b00*/  STG.E.U16 desc[UR30][R12.64], R89 ;  /* 0x000000590c007986 */ /* 0x000fe2000c10151e */
[----:B-1----:R-:W-:-:S02]  /*6b10*/  PRMT R3, R72, 0x7632, R3 ;  /* 0x0000763248037816 */ /* 0x002fc40000000003 */
[----:B---3--:R-:W-:Y:S02]  /*6b20*/  PRMT R21, R89, 0x7632, R21 ;  /* 0x0000763259157816 */ /* 0x008fe40000000015 */
[----:B------:R-:W-:-:S03]  /*6b30*/  PRMT R20, R68, 0x7632, R20 ;  /* 0x0000763244147816 */ /* 0x000fc60000000014 */
[----:B------:R-:W-:Y:S04]  /*6b40*/  STG.E.U16 desc[UR30][R42.64], R21 ;  /* 0x000000152a007986 */ /* 0x000fe8000c10151e */
[----:B------:R0:W-:Y:S04]  /*6b50*/  STG.E.U16 desc[UR30][R26.64], R90 ;  /* 0x0000005a1a007986 */ /* 0x0001e8000c10151e */
[----:B------:R-:W-:Y:S04]  /*6b60*/  STG.E.U16 desc[UR30][R46.64], R23 ;  /* 0x000000172e007986 */ /* 0x000fe8000c10151e */
[----:B------:R-:W-:Y:S04]  /*6b70*/  STG.E.U16 desc[UR30][R66.64], R91 ;  /* 0x0000005b42007986 */ /* 0x000fe8000c10151e */
[----:B------:R-:W-:Y:S01]  /*6b80*/  STG.E.U16 desc[UR30][R34.64], R17 ;  /* 0x0000001122007986 */ /* 0x000fe2000c10151e */
[----:B0-----:R-:W-:-:S02]  /*6b90*/  PRMT R26, R76, 0x7632, R26 ;  /* 0x000076324c1a7816 */ /* 0x001fc4000000001a */
[----:B------:R-:W-:Y:S01]  /*6ba0*/  PRMT R27, R79, 0x7632, R27 ;  /* 0x000076324f1b7816 */ /* 0x000fe2000000001b */
[----:B------:R0:W-:Y:S04]  /*6bb0*/  STG.E.U16 desc[UR30][R10.64], R68 ;  /* 0x000000440a007986 */ /* 0x0001e8000c10151e */
[----:B------:R-:W-:Y:S04]  /*6bc0*/  STG.E.U16 desc[UR30][R40.64], R20 ;  /* 0x0000001428007986 */ /* 0x000fe8000c10151e */
[----:B------:R1:W-:Y:S01]  /*6bd0*/  STG.E.U16 desc[UR30][R6.64], R70 ;  /* 0x0000004606007986 */ /* 0x0003e2000c10151e */
[----:B0-----:R-:W0:Y:S03]  /*6be0*/  LDC.64 R10, c[0x0][0x3a0] ;  /* 0x0000e800ff0a7b82 */ /* 0x001e260000000a00 */
[----:B------:R-:W-:Y:S04]  /*6bf0*/  STG.E.U16 desc[UR30][R44.64], R22 ;  /* 0x000000162c007986 */ /* 0x000fe8000c10151e */
[----:B------:R-:W-:Y:S01]  /*6c00*/  STG.E.U16 desc[UR30][R18.64], R72 ;  /* 0x0000004812007986 */ /* 0x000fe2000c10151e */
[----:B-1----:R-:W-:-:S03]  /*6c10*/  PRMT R6, R74, 0x7632, R6 ;  /* 0x000076324a067816 */ /* 0x002fc60000000006 */
[----:B------:R1:W-:Y:S04]  /*6c20*/  STG.E.U16 desc[UR30][R48.64], R3 ;  /* 0x0000000330007986 */ /* 0x0003e8000c10151e */
[----:B------:R3:W-:Y:S04]  /*6c30*/  STG.E.U16 desc[UR30][R4.64], R74 ;  /* 0x0000004a04007986 */ /* 0x0007e8000c10151e */
[----:B------:R4:W-:Y:S01]  /*6c40*/  STG.E.U16 desc[UR30][R50.64], R6 ;  /* 0x0000000632007986 */ /* 0x0009e2000c10151e */
[----:B-1----:R-:W-:-:S03]  /*6c50*/  IMAD.SHL.U32 R3, R2, 0x4, RZ ;  /* 0x0000000402037824 */ /* 0x002fc600078e00ff */
[----:B------:R4:W-:Y:S01]  /*6c60*/  STG.E.U16 desc[UR30][R24.64], R76 ;  /* 0x0000004c18007986 */ /* 0x0009e2000c10151e */
[----:B---3--:R-:W-:Y:S01]  /*6c70*/  IMAD.HI R4, R2, 0x4, RZ ;  /* 0x0000000402047827 */ /* 0x008fe200078e02ff */
[----:B0-----:R-:W-:Y:S02]  /*6c80*/  IADD3 R2, P0, P1, R3, UR6, R10 ;  /* 0x0000000603027c10 */ /* 0x001fe4000f91e00a */
[----:B------:R4:W-:Y:S02]  /*6c90*/  STG.E.U16 desc[UR30][R52.64], R26 ;  /* 0x0000001a34007986 */ /* 0x0009e4000c10151e */
[----:B------:R-:W-:Y:S02]  /*6ca0*/  IADD3.X R3, PT, PT, R4, UR5, R11, P0, P1 ;  /* 0x0000000504037c10 */ /* 0x000fe400087e240b */
[----:B------:R4:W-:Y:S04]  /*6cb0*/  STG.E.U16 desc[UR30][R8.64], R79 ;  /* 0x0000004f08007986 */ /* 0x0009e8000c10151e */
[----:B------:R4:W-:Y:S04]  /*6cc0*/  STG.E.U16 desc[UR30][R54.64], R27 ;  /* 0x0000001b36007986 */ /* 0x0009e8000c10151e */
[----:B------:R4:W-:Y:S04]  /*6cd0*/  STG.E.U16 desc[UR30][R30.64], R78 ;  /* 0x0000004e1e007986 */ /* 0x0009e8000c10151e */
[----:B------:R4:W-:Y:S04]  /*6ce0*/  STG.E.U16 desc[UR30][R56.64], R28 ;  /* 0x0000001c38007986 */ /* 0x0009e8000c10151e */
[----:B------:R4:W-:Y:S01]  /*6cf0*/  STG.E desc[UR30][R2.64], R82 ;  /* 0x0000005202007986 */ /* 0x0009e2000c10191e */
[----:B--2---:R-:W-:Y:S06]  /*6d00*/  BAR.SYNC.DEFER_BLOCKING 0x0 ;  /* 0x0000000000007b1d */ /* 0x004fec0000010000 */
[----:B------:R-:W-:Y:S05]  /*6d10*/  @P6 BRA `(.L_x_22) ;  /* 0x0000000000a06947 */ /* 0x000fea0003800000 */
[----:B------:R-:W0:Y:S01]  /*6d20*/  S2UR UR5, SR_CgaCtaId ;  /* 0x00000000000579c3 */ /* 0x000e220000008800 */
[----:B------:R-:W-:Y:S01]  /*6d30*/  NOP ;  /* 0x0000000000007918 */ /* 0x000fe20000000000 */
[----:B------:R-:W-:Y:S01]  /*6d40*/  UMOV UR4, 0x50 ;  /* 0x0000005000047882 */ /* 0x000fe20000000000 */
[----:B------:R-:W-:Y:S02]  /*6d50*/  IMAD.U32 R0, RZ, RZ, UR10 ;  /* 0x0000000aff007e24 */ /* 0x000fe4000f8e00ff */
[----:B----4-:R-:W-:Y:S02]  /*6d60*/  IMAD.MOV.U32 R3, RZ, RZ, 0xff ;  /* 0x000000ffff037424 */ /* 0x010fe400078e00ff */
[----:B------:R-:W-:Y:S01]  /*6d70*/  IMAD.MOV.U32 R7, RZ, RZ, 0x1 ;  /* 0x00000001ff077424 */ /* 0x000fe200078e00ff */
[----:B------:R-:W-:-:S04]  /*6d80*/  LOP3.LUT R0, R0, 0xffff, RZ, 0xc0, !PT ;  /* 0x0000ffff00007812 */ /* 0x000fc800078ec0ff */
[----:B------:R-:W-:-:S05]  /*6d90*/  SHF.R.U32.HI R0, RZ, 0x5, R0 ;  /* 0x00000005ff007819 */ /* 0x000fca0000011600 */
[----:B------:R-:W-:Y:S01]  /*6da0*/  VIADD R2, R0, 0x10 ;  /* 0x0000001000027836 */ /* 0x000fe20000000000 */
[----:B------:R-:W-:Y:S01]  /*6db0*/  SHF.L.U32 R0, R3, R0, RZ ;  /* 0x0000000003007219 */ /* 0x000fe200000006ff */
[----:B0-----:R-:W-:-:S03]  /*6dc0*/  ULEA UR6, UR5, UR4, 0x18 ;  /* 0x0000000405067291 */ /* 0x001fc6000f8ec0ff */
[----:B------:R-:W-:-:S04]  /*6dd0*/  SHF.L.U32 R3, R7, R2, RZ ;  /* 0x0000000207037219 */ /* 0x000fc800000006ff */
[----:B------:R-:W-:Y:S02]  /*6de0*/  LOP3.LUT R0, R3, R0, RZ, 0xfc, !PT ;  /* 0x0000000003007212 */ /* 0x000fe400078efcff */
[----:B------:R-:W0:Y:S02]  /*6df0*/  LDS R5, [UR6] ;  /* 0x00000006ff057984 */ /* 0x000e240008000800 */
[C---:B------:R-:W-:Y:S02]  /*6e00*/  LOP3.LUT R2, R0.reuse, 0xffff, RZ, 0xc0, !PT ;  /* 0x0000ffff00027812 */ /* 0x040fe400078ec0ff */
[----:B0-----:R-:W-:-:S04]  /*6e10*/  LOP3.LUT R3, R0, 0xffff, R5, 0x80, !PT ;  /* 0x0000ffff00037812 */ /* 0x001fc800078e8005 */
[----:B------:R-:W-:-:S13]  /*6e20*/  ISETP.NE.AND P0, PT, R3, R2, PT ;  /* 0x000000020300720c */ /* 0x000fda0003f05270 */
[----:B------:R-:W-:Y:S05]  /*6e30*/  @P0 BRA `(.L_x_23) ;  /* 0x0000000000500947 */ /* 0x000fea0003800000 */
[----:B------:R-:W-:Y:S02]  /*6e40*/  SHF.R.U32.HI R5, RZ, 0x10, R5 ;  /* 0x00000010ff057819 */ /* 0x000fe40000011605 */
[----:B------:R-:W-:-:S04]  /*6e50*/  SHF.R.U32.HI R2, RZ, 0x10, R0 ;  /* 0x00000010ff027819 */ /* 0x000fc80000011600 */
[----:B------:R-:W-:-:S04]  /*6e60*/  LOP3.LUT R5, R5, R2, RZ, 0xc0, !PT ;  /* 0x0000000205057212 */ /* 0x000fc800078ec0ff */
[----:B------:R-:W-:-:S13]  /*6e70*/  ISETP.NE.AND P0, PT, R5, R2, PT ;  /* 0x000000020500720c */ /* 0x000fda0003f05270 */
[----:B------:R-:W-:Y:S05]  /*6e80*/  @P0 BRA `(.L_x_24) ;  /* 0x0000000000300947 */ /* 0x000fea0003800000 */
[----:B------:R-:W-:Y:S01]  /*6e90*/  R2UR UR4, R0 ;  /* 0x00000000000472ca */ /* 0x000fe200000e0000 */
[----:B------:R-:W-:Y:S01]  /*6ea0*/  VOTEU.ANY UR5, UPT, PT ;  /* 0x0000000000057886 */ /* 0x000fe200038e0100 */
[----:B------:R-:W0:Y:S01]  /*6eb0*/  S2R R0, SR_LANEID ;  /* 0x0000000000007919 */ /* 0x000e220000000000 */
[----:B------:R-:W-:-:S10]  /*6ec0*/  UFLO.U32 UR5, UR5 ;  /* 0x00000005000572bd */ /* 0x000fd400080e0000 */
[----:B------:R-:W-:-:S06]  /*6ed0*/  ULOP3.LUT UR4, URZ, UR4, URZ, 0x33, !UPT ;  /* 0x00000004ff047292 */ /* 0x000fcc000f8e33ff */
[----:B------:R-:W-:-:S04]  /*6ee0*/  MOV R2, UR4 ;  /* 0x0000000400027c02 */ /* 0x000fc80008000f00 */
[----:B------:R-:W1:Y:S02]  /*6ef0*/  REDUX UR7, R2 ;  /* 0x00000000020773c4 */ /* 0x000e640000000000 */
[----:B------:R2:W-:Y:S01]  /*6f00*/  UTCATOMSWS.AND URZ, UR4 ;  /* 0x0000000400ff79e3 */ /* 0x0005e20008000000 */
[----:B0-----:R-:W-:Y:S01]  /*6f10*/  ISETP.EQ.U32.AND P0, PT, R0, UR5, PT ;  /* 0x0000000500007c0c */ /* 0x001fe2000bf02070 */
[----:B-1----:R-:W-:-:S12]  /*6f20*/  IMAD.U32 R0, RZ, RZ, UR7 ;  /* 0x00000007ff007e24 */ /* 0x002fd8000f8e00ff */
[----:B------:R2:W-:Y:S01]  /*6f30*/  @P0 ATOMS.AND RZ, [UR6], R0 ;  /* 0x00000000ffff098c */ /* 0x0005e2000a800006 */
[----:B------:R-:W-:Y:S05]  /*6f40*/  BRA `(.L_x_22) ;  /* 0x0000000000147947 */ /* 0x000fea0003800000 */
.L_x_24:
[----:B------:R-:W-:-:S07]  /*6f50*/  MOV R2, 0x6f70 ;  /* 0x00006f7000027802 */ /* 0x000fce0000000f00 */
[----:B------:R-:W-:Y:S05]  /*6f60*/  CALL.REL.NOINC `($__internal_0_$__cuda_sm10x_tcgen05_guardrail_trap_col_being_dealloced_not_returned_by_alloc) ;  /* 0x0000000000447944 */ /* 0x000fea0003c00000 */
[----:B------:R-:W-:Y:S05]  /*6f70*/  BRA `(.L_x_22) ;  /* 0x0000000000087947 */ /* 0x000fea0003800000 */
.L_x_23:
[----:B------:R-:W-:-:S07]  /*6f80*/  MOV R2, 0x6fa0 ;  /* 0x00006fa000027802 */ /* 0x000fce0000000f00 */
[----:B------:R-:W-:Y:S05]  /*6f90*/  CALL.REL.NOINC `($__internal_2_$__cuda_sm10x_tcgen05_guardrail_trap_unallocated_columns_being_dealloced) ;  /* 0x0000000000507944 */ /* 0x000fea0003c00000 */
.L_x_22:
[----:B------:R-:W-:Y:S01]  /*6fa0*/  NOP ;  /* 0x0000000000007918 */ /* 0x000fe20000000000 */
[----:B--2---:R-:W-:Y:S05]  /*6fb0*/  EXIT ;  /* 0x000000000000794d */ /* 0x004fea0003800000 */
.L_x_8:
[----:B------:R-:W1:Y:S02]  /*6fc0*/  SYNCS.PHASECHK.TRANS64.TRYWAIT P2, [UR9+0x4800], RZ ;  /* 0x004800ffff0075a7 */ /* 0x000e640008041109 */
[----:B-1----:R-:W-:Y:S05]  /*6fd0*/  @!P2 BRA `(.L_x_8) ;  /* 0xfffffffc00f8a947 */ /* 0x002fea000383ffff */
[----:B------:R-:W-:Y:S05]  /*6fe0*/  BRA `(.L_x_7) ;  /* 0xffffffa800247947 */ /* 0x000fea000383ffff */
.L_x_17:
[----:B------:R-:W1:Y:S02]  /*6ff0*/  SYNCS.PHASECHK.TRANS64.TRYWAIT P0, [UR9+0x5810], RZ ;  /* 0x005810ffff0075a7 */ /* 0x000e640008001109 */
[----:B-1----:R-:W-:Y:S05]  /*7000*/  @!P0 BRA `(.L_x_17) ;  /* 0xfffffffc00f88947 */ /* 0x002fea000383ffff */
[----:B------:R-:W-:Y:S05]  /*7010*/  BRA `(.L_x_25) ;  /* 0xffffffc8006c7947 */ /* 0x000fea000383ffff */
.L_x_18:
[----:B------:R-:W1:Y:S02]  /*7020*/  SYNCS.PHASECHK.TRANS64.TRYWAIT P4, [UR33], R38 ;  /* 0x00000026ff0075a7 */ /* 0x000e640008081121 */
[----:B-1----:R-:W-:Y:S05]  /*7030*/  @!P4 BRA `(.L_x_18) ;  /* 0xfffffffc00f8c947 */ /* 0x002fea000383ffff */
[----:B------:R-:W-:Y:S05]  /*7040*/  BRA `(.L_x_26) ;  /* 0xffffffd000b87947 */ /* 0x000fea000383ffff */
.L_x_21:
[----:B------:R-:W0:Y:S02]  /*7050*/  SYNCS.PHASECHK.TRANS64.TRYWAIT P0, [UR33], R3 ;  /* 0x00000003ff0075a7 */ /* 0x000e240008001121 */
[----:B0-----:R-:W-:Y:S05]  /*7060*/  @!P0 BRA `(.L_x_21) ;  /* 0xfffffffc00f88947 */ /* 0x001fea000383ffff */
[----:B------:R-:W-:Y:S05]  /*7070*/  BRA `(.L_x_27) ;  /* 0xffffffe400f07947 */ /* 0x000fea000383ffff */
        .weak           $__internal_0_$__cuda_sm10x_tcgen05_guardrail_trap_col_being_dealloced_not_returned_by_alloc
        .type           $__internal_0_$__cuda_sm10x_tcgen05_guardrail_trap_col_being_dealloced_not_returned_by_alloc,@function
        .size           $__internal_0_$__cuda_sm10x_tcgen05_guardrail_trap_col_being_dealloced_not_returned_by_alloc,($__internal_1_$__cuda_sm10x_tcgen05_guardrail_trap_phase_invalid_during_alloc - $__internal_0_$__cuda_sm10x_tcgen05_guardrail_trap_col_being_dealloced_not_returned_by_alloc)
$__internal_0_$__cuda_sm10x_tcgen05_guardrail_trap_col_being_dealloced_not_returned_by_alloc:
[----:B------:R-:W-:Y:S05]  /*7080*/  BPT.TRAP 0x1 ;  /* 0x000000040000795c */ /* 0x000fea0000300000 */
[----:B------:R-:W-:-:S04]  /*7090*/  IMAD.MOV.U32 R3, RZ, RZ, 0x0 ;  /* 0x00000000ff037424 */ /* 0x000fc800078e00ff */
[----:B------:R-:W-:Y:S05]  /*70a0*/  RET.REL.NODEC R2 `(attn_fwd) ;  /* 0xffffff8c02d47950 */ /* 0x000fea0003c3ffff */
        .weak           $__internal_1_$__cuda_sm10x_tcgen05_guardrail_trap_phase_invalid_during_alloc
        .type           $__internal_1_$__cuda_sm10x_tcgen05_guardrail_trap_phase_invalid_during_alloc,@function
        .size           $__internal_1_$__cuda_sm10x_tcgen05_guardrail_trap_phase_invalid_during_alloc,($__internal_2_$__cuda_sm10x_tcgen05_guardrail_trap_unallocated_columns_being_dealloced - $__internal_1_$__cuda_sm10x_tcgen05_guardrail_trap_phase_invalid_during_alloc)
$__internal_1_$__cuda_sm10x_tcgen05_guardrail_trap_phase_invalid_during_alloc:
[----:B------:R-:W-:Y:S05]  /*70b0*/  BPT.TRAP 0x1 ;  /* 0x000000040000795c */ /* 0x000fea0000300000 */
[----:B------:R-:W-:-:S04]  /*70c0*/  IMAD.MOV.U32 R3, RZ, RZ, 0x0 ;  /* 0x00000000ff037424 */ /* 0x000fc800078e00ff */
[----:B------:R-:W-:Y:S05]  /*70d0*/  RET.REL.NODEC R2 `(attn_fwd) ;  /* 0xffffff8c02c87950 */ /* 0x000fea0003c3ffff */
        .weak           $__internal_2_$__cuda_sm10x_tcgen05_guardrail_trap_unallocated_columns_being_dealloced
        .type           $__internal_2_$__cuda_sm10x_tcgen05_guardrail_trap_unallocated_columns_being_dealloced,@function
        .size           $__internal_2_$__cuda_sm10x_tcgen05_guardrail_trap_unallocated_columns_being_dealloced,(.L_x_31 - $__internal_2_$__cuda_sm10x_tcgen05_guardrail_trap_unallocated_columns_being_dealloced)
$__internal_2_$__cuda_sm10x_tcgen05_guardrail_trap_unallocated_columns_being_dealloced:
[----:B------:R-:W-:Y:S05]  /*70e0*/  BPT.TRAP 0x1 ;  /* 0x000000040000795c */ /* 0x000fea0000300000 */
[----:B------:R-:W-:-:S04]  /*70f0*/  IMAD.MOV.U32 R3, RZ, RZ, 0x0 ;  /* 0x00000000ff037424 */ /* 0x000fc800078e00ff */
[----:B------:R-:W-:Y:S05]  /*7100*/  RET.REL.NODEC R2 `(attn_fwd) ;  /* 0xffffff8c02bc7950 */ /* 0x000fea0003c3ffff */
.L_x_28:
[----:B------:R-:W-:-:S00]  /*7110*/  BRA `(.L_x_28) ;  /* 0xfffffffc00fc7947 */ /* 0x000fc0000383ffff */
[----:B------:R-:W-:-:S00]  /*7120*/  NOP ;  /* 0x0000000000007918 */ /* 0x000fc00000000000 */
        /* <DEDUP_REMOVED lines=13> */
.L_x_31:


//--------------------- .nv.global.init           --------------------------
	.section	.nv.global.init,"aw",@progbits
.nv.global.init:
	.type		_$_str,@object
	.size		_$_str,(.L_3 - _$_str)
_$_str:
        /*0000*/ 	.byte	0x5f, 0x5f, 0x43, 0x55, 0x44, 0x41, 0x5f, 0x46, 0x54, 0x5a, 0x00
.L_3:


//--------------------- .nv.shared.attn_fwd       --------------------------
	.section	.nv.shared.attn_fwd,"aw",@nobits
	.sectionflags	@""
	.align	16
	.zero		1024


//--------------------- .nv.shared.reserved.0     --------------------------
	.section	.nv.shared.reserved.0,"aw",@nobits
	.align	8
	.weak		__nv_reservedSMEM_offset_0_alias
	.size		__nv_reservedSMEM_offset_0_alias, 0, 64
	.other		__nv_reservedSMEM_offset_0_alias,@"STO_CUDA_RESERVED_SHARED STV_DEFAULT"
__nv_reservedSMEM_offset_0_alias:
	.zero		0
.nv.shared.reserved.0:
	.zero		64
	.weak		__nv_reservedSMEM_allocation_phase
	.type		__nv_reservedSMEM_allocation_phase,@object
	.size		__nv_reservedSMEM_allocation_phase,(.L_0 - __nv_reservedSMEM_allocation_phase)
__nv_reservedSMEM_allocation_phase:
	.zero		1
.L_0:
	.zero		7
	.weak		__nv_reservedSMEM_devtool_atexit_pc
	.type		__nv_reservedSMEM_devtool_atexit_pc,@object
	.size		__nv_reservedSMEM_devtool_atexit_pc,(__nv_reservedSMEM_allocation_mask - __nv_reservedSMEM_devtool_atexit_pc)
__nv_reservedSMEM_devtool_atexit_pc:
	.zero		8
	.weak		__nv_reservedSMEM_allocation_mask
	.type		__nv_reservedSMEM_allocation_mask,@object
	.size		__nv_reservedSMEM_allocation_mask,(.L_2 - __nv_reservedSMEM_allocation_mask)
__nv_reservedSMEM_allocation_mask:
	.zero		4
.L_2:


//--------------------- .nv.constant0.attn_fwd    --------------------------
	.section	.nv.constant0.attn_fwd,"a",@progbits
	.sectionflags	@""
	.align	4
.nv.constant0.attn_fwd:
	.zero		1032


//--------------------- SYMBOLS --------------------------

	.type		.nv.reservedSmem.offset0,@object
	.size		.nv.reservedSmem.offset0,0x4
	.type		.nv.reservedSmem.cap,@object
	.size		.nv.reservedSmem.cap,0x4
